	.target	sm_100a

	.elftype	@"ET_EXEC"


//--------------------- .note.nv.tkinfo           --------------------------
	.section	.note.nv.tkinfo,"",@"SHT_NOTE"
	.sectionflags	@"SHF_NOTE_NV_TKINFO"
	.tkinfo
        /*0018*/ 	.word	0x00000002
        /*0030*/ 	.string	""
        /*0030*/ 	.string	"ptxas"
        /*0030*/ 	.string	"Cuda compilation tools, release 13.0, V13.0.88"
        /*0030*/ 	.string	"Build cuda_13.0.r13.0/compiler.36424714_0"
        /*0030*/ 	.string	"-arch sm_100a -m 64 "



//--------------------- .note.nv.cuinfo           --------------------------
	.section	.note.nv.cuinfo,"",@"SHT_NOTE"
	.sectionflags	@"SHF_NOTE_NV_CUINFO"
        /*0018*/ 	.short	0x0002
        /*001a*/ 	.short	0x0064
        /*001c*/ 	.short	0x0082
	.zero		2


//--------------------- .nv.info                  --------------------------
	.section	.nv.info,"",@"SHT_CUDA_INFO"
	.align	4


	//----- nvinfo : EIATTR_REGCOUNT
	.align		4
        /*0000*/ 	.byte	0x04, 0x2f
        /*0002*/ 	.short	(.L_19 - .L_18)
	.align		4
.L_18:
        /*0004*/ 	.word	index@(_ZN7cutlass13device_kernelINS_4conv6kernel13ConvUniversalINS1_16ConvProblemShapeILNS1_8OperatorE1ELi3EEENS1_10collective14CollectiveConvINS1_47MainloopSm100TmaUmmaWarpSpecializedImplicitGemmILS5_1ELi12ELi3ELi1ELi2EN4cute5tupleIJNSA_1CILi1EEESD_SD_EEEEENSB_IJNSC_ILi128EEESG_NSB_IJNSC_ILi32EEEEEEEEENS_6half_tESK_NSA_8TiledMMAINSA_8MMA_AtomIJNSA_20SM100_MMA_F16BF16_SSISK_SK_fLi128ELi128ELNSA_4UMMA5MajorE0ELSP_1ELNSO_7ScaleInE0ELSQ_0EEEEEENSA_6LayoutISE_NSB_IJNSC_ILi0EEESU_SU_EEEEENSB_IJNSA_10UnderscoreESX_SX_EEEEENS7_6detail27Sm100ImplicitGemmTileTraitsINSA_20SM90_TMA_LOAD_IM2COLENSA_14ComposedLayoutINSA_7SwizzleILi2ELi4ELi3EEENSA_18smem_ptr_flag_bitsILi16EEENST_INSB_IJNSC_ILi8EEESH_EEENSB_IJSH_SD_EEEEEEEvEENS11_INSA_13SM90_TMA_LOADENS13_INS14_ILi3ELi4ELi3EEES17_NST_INSB_IJNSC_ILi64EEES18_EEENSB_IJSD_S1G_EEEEEEEvEEEENS_8epilogue10collective18CollectiveEpilogueINS1N_23Sm100TmaWarpSpecializedILi4ELi2ELi32ELb1ELb0EEEJSJ_NSB_IJNST_ISG_SD_EENST_ISH_SD_EEEEESK_NSB_IJNSB_IJllllEEESD_SU_EEESK_S1W_NS1N_6fusion15FusionCallbacksIS1R_NS1X_17LinearCombinationISK_fSK_fLNS_15FloatRoundStyleE2EEESJ_S1U_JEEENSA_5SM1004TMEM4LOAD26SM100_TMEM_LOAD_32dp32b32xES12_S1C_NSA_39AutoVectorizingCopyWithAssumedAlignmentILi128EEENSA_21SM90_TMA_STORE_IM2COLES1C_S28_S28_EEEvvEEEEvNT_6ParamsE)
        /*0008*/ 	.word	0x0000006a


	//----- nvinfo : EIATTR_FRAME_SIZE
	.align		4
.L_19:
        /*000c*/ 	.byte	0x04, 0x11
        /*000e*/ 	.short	(.L_21 - .L_20)
	.align		4
.L_20:
        /*0010*/ 	.word	index@($__internal_2_$__cuda_sm10x_tcgen05_guardrail_trap_unallocated_columns_being_dealloced)
        /*0014*/ 	.word	0x00000008


	//----- nvinfo : EIATTR_FRAME_SIZE
	.align		4
.L_21:
        /*0018*/ 	.byte	0x04, 0x11
        /*001a*/ 	.short	(.L_23 - .L_22)
	.align		4
.L_22:
        /*001c*/ 	.word	index@($__internal_1_$__cuda_sm10x_tcgen05_guardrail_trap_phase_invalid_during_alloc)
        /*0020*/ 	.word	0x00000008


	//----- nvinfo : EIATTR_FRAME_SIZE
	.align		4
.L_23:
        /*0024*/ 	.byte	0x04, 0x11
        /*0026*/ 	.short	(.L_25 - .L_24)
	.align		4
.L_24:
        /*0028*/ 	.word	index@($__internal_0_$__cuda_sm10x_tcgen05_guardrail_trap_col_being_dealloced_not_returned_by_alloc)
        /*002c*/ 	.word	0x00000008


	//----- nvinfo : EIATTR_FRAME_SIZE
	.align		4
.L_25:
        /*0030*/ 	.byte	0x04, 0x11
        /*0032*/ 	.short	(.L_27 - .L_26)
	.align		4
.L_26:
        /*0034*/ 	.word	index@(_ZN7cutlass13device_kernelINS_4conv6kernel13ConvUniversalINS1_16ConvProblemShapeILNS1_8OperatorE1ELi3EEENS1_10collective14CollectiveConvINS1_47MainloopSm100TmaUmmaWarpSpecializedImplicitGemmILS5_1ELi12ELi3ELi1ELi2EN4cute5tupleIJNSA_1CILi1EEESD_SD_EEEEENSB_IJNSC_ILi128EEESG_NSB_IJNSC_ILi32EEEEEEEEENS_6half_tESK_NSA_8TiledMMAINSA_8MMA_AtomIJNSA_20SM100_MMA_F16BF16_SSISK_SK_fLi128ELi128ELNSA_4UMMA5MajorE0ELSP_1ELNSO_7ScaleInE0ELSQ_0EEEEEENSA_6LayoutISE_NSB_IJNSC_ILi0EEESU_SU_EEEEENSB_IJNSA_10UnderscoreESX_SX_EEEEENS7_6detail27Sm100ImplicitGemmTileTraitsINSA_20SM90_TMA_LOAD_IM2COLENSA_14ComposedLayoutINSA_7SwizzleILi2ELi4ELi3EEENSA_18smem_ptr_flag_bitsILi16EEENST_INSB_IJNSC_ILi8EEESH_EEENSB_IJSH_SD_EEEEEEEvEENS11_INSA_13SM90_TMA_LOADENS13_INS14_ILi3ELi4ELi3EEES17_NST_INSB_IJNSC_ILi64EEES18_EEENSB_IJSD_S1G_EEEEEEEvEEEENS_8epilogue10collective18CollectiveEpilogueINS1N_23Sm100TmaWarpSpecializedILi4ELi2ELi32ELb1ELb0EEEJSJ_NSB_IJNST_ISG_SD_EENST_ISH_SD_EEEEESK_NSB_IJNSB_IJllllEEESD_SU_EEESK_S1W_NS1N_6fusion15FusionCallbacksIS1R_NS1X_17LinearCombinationISK_fSK_fLNS_15FloatRoundStyleE2EEESJ_S1U_JEEENSA_5SM1004TMEM4LOAD26SM100_TMEM_LOAD_32dp32b32xES12_S1C_NSA_39AutoVectorizingCopyWithAssumedAlignmentILi128EEENSA_21SM90_TMA_STORE_IM2COLES1C_S28_S28_EEEvvEEEEvNT_6ParamsE)
        /*0038*/ 	.word	0x00000008


	//----- nvinfo : EIATTR_MIN_STACK_SIZE
	.align		4
.L_27:
        /*003c*/ 	.byte	0x04, 0x12
        /*003e*/ 	.short	(.L_29 - .L_28)
	.align		4
.L_28:
        /*0040*/ 	.word	index@(_ZN7cutlass13device_kernelINS_4conv6kernel13ConvUniversalINS1_16ConvProblemShapeILNS1_8OperatorE1ELi3EEENS1_10collective14CollectiveConvINS1_47MainloopSm100TmaUmmaWarpSpecializedImplicitGemmILS5_1ELi12ELi3ELi1ELi2EN4cute5tupleIJNSA_1CILi1EEESD_SD_EEEEENSB_IJNSC_ILi128EEESG_NSB_IJNSC_ILi32EEEEEEEEENS_6half_tESK_NSA_8TiledMMAINSA_8MMA_AtomIJNSA_20SM100_MMA_F16BF16_SSISK_SK_fLi128ELi128ELNSA_4UMMA5MajorE0ELSP_1ELNSO_7ScaleInE0ELSQ_0EEEEEENSA_6LayoutISE_NSB_IJNSC_ILi0EEESU_SU_EEEEENSB_IJNSA_10UnderscoreESX_SX_EEEEENS7_6detail27Sm100ImplicitGemmTileTraitsINSA_20SM90_TMA_LOAD_IM2COLENSA_14ComposedLayoutINSA_7SwizzleILi2ELi4ELi3EEENSA_18smem_ptr_flag_bitsILi16EEENST_INSB_IJNSC_ILi8EEESH_EEENSB_IJSH_SD_EEEEEEEvEENS11_INSA_13SM90_TMA_LOADENS13_INS14_ILi3ELi4ELi3EEES17_NST_INSB_IJNSC_ILi64EEES18_EEENSB_IJSD_S1G_EEEEEEEvEEEENS_8epilogue10collective18CollectiveEpilogueINS1N_23Sm100TmaWarpSpecializedILi4ELi2ELi32ELb1ELb0EEEJSJ_NSB_IJNST_ISG_SD_EENST_ISH_SD_EEEEESK_NSB_IJNSB_IJllllEEESD_SU_EEESK_S1W_NS1N_6fusion15FusionCallbacksIS1R_NS1X_17LinearCombinationISK_fSK_fLNS_15FloatRoundStyleE2EEESJ_S1U_JEEENSA_5SM1004TMEM4LOAD26SM100_TMEM_LOAD_32dp32b32xES12_S1C_NSA_39AutoVectorizingCopyWithAssumedAlignmentILi128EEENSA_21SM90_TMA_STORE_IM2COLES1C_S28_S28_EEEvvEEEEvNT_6ParamsE)
        /*0044*/ 	.word	0x00000008
.L_29:


//--------------------- .nv.compat                --------------------------
	.section	.nv.compat,"",@"SHT_CUDA_COMPAT_INFO"
	.align	4
        /*0000*/ 	.byte	0x02, 0x09, 0x01, 0x00, 0x02, 0x02, 0x02, 0x00, 0x02, 0x05, 0x05, 0x00, 0x03, 0x07, 0x01, 0x01
        /*0010*/ 	.byte	0x02, 0x03, 0x01, 0x00, 0x02, 0x06, 0x01, 0x00, 0x04, 0x0b, 0x08, 0x00, 0x09, 0x00, 0x00, 0x00
        /*0020*/ 	.byte	0x00, 0x00, 0x00, 0x00


//--------------------- .nv.info._ZN7cutlass13device_kernelINS_4conv6kernel13ConvUniversalINS1_16ConvProblemShapeILNS1_8OperatorE1ELi3EEENS1_10collective14CollectiveConvINS1_47MainloopSm100TmaUmmaWarpSpecializedImplicitGemmILS5_1ELi12ELi3ELi1ELi2EN4cute5tupleIJNSA_1CILi1EEESD_SD_EEEEENSB_IJNSC_ILi128EEESG_NSB_IJNSC_ILi32EEEEEEEEENS_6half_tESK_NSA_8TiledMMAINSA_8MMA_AtomIJNSA_20SM100_MMA_F16BF16_SSISK_SK_fLi128ELi128ELNSA_4UMMA5MajorE0ELSP_1ELNSO_7ScaleInE0ELSQ_0EEEEEENSA_6LayoutISE_NSB_IJNSC_ILi0EEESU_SU_EEEEENSB_IJNSA_10UnderscoreESX_SX_EEEEENS7_6detail27Sm100ImplicitGemmTileTraitsINSA_20SM90_TMA_LOAD_IM2COLENSA_14ComposedLayoutINSA_7SwizzleILi2ELi4ELi3EEENSA_18smem_ptr_flag_bitsILi16EEENST_INSB_IJNSC_ILi8EEESH_EEENSB_IJSH_SD_EEEEEEEvEENS11_INSA_13SM90_TMA_LOADENS13_INS14_ILi3ELi4ELi3EEES17_NST_INSB_IJNSC_ILi64EEES18_EEENSB_IJSD_S1G_EEEEEEEvEEEENS_8epilogue10collective18CollectiveEpilogueINS1N_23Sm100TmaWarpSpecializedILi4ELi2ELi32ELb1ELb0EEEJSJ_NSB_IJNST_ISG_SD_EENST_ISH_SD_EEEEESK_NSB_IJNSB_IJllllEEESD_SU_EEESK_S1W_NS1N_6fusion15FusionCallbacksIS1R_NS1X_17LinearCombinationISK_fSK_fLNS_15FloatRoundStyleE2EEESJ_S1U_JEEENSA_5SM1004TMEM4LOAD26SM100_TMEM_LOAD_32dp32b32xES12_S1C_NSA_39AutoVectorizingCopyWithAssumedAlignmentILi128EEENSA_21SM90_TMA_STORE_IM2COLES1C_S28_S28_EEEvvEEEEvNT_6ParamsE --------------------------
	.section	.nv.info._ZN7cutlass13device_kernelINS_4conv6kernel13ConvUniversalINS1_16ConvProblemShapeILNS1_8OperatorE1ELi3EEENS1_10collective14CollectiveConvINS1_47MainloopSm100TmaUmmaWarpSpecializedImplicitGemmILS5_1ELi12ELi3ELi1ELi2EN4cute5tupleIJNSA_1CILi1EEESD_SD_EEEEENSB_IJNSC_ILi128EEESG_NSB_IJNSC_ILi32EEEEEEEEENS_6half_tESK_NSA_8TiledMMAINSA_8MMA_AtomIJNSA_20SM100_MMA_F16BF16_SSISK_SK_fLi128ELi128ELNSA_4UMMA5MajorE0ELSP_1ELNSO_7ScaleInE0ELSQ_0EEEEEENSA_6LayoutISE_NSB_IJNSC_ILi0EEESU_SU_EEEEENSB_IJNSA_10UnderscoreESX_SX_EEEEENS7_6detail27Sm100ImplicitGemmTileTraitsINSA_20SM90_TMA_LOAD_IM2COLENSA_14ComposedLayoutINSA_7SwizzleILi2ELi4ELi3EEENSA_18smem_ptr_flag_bitsILi16EEENST_INSB_IJNSC_ILi8EEESH_EEENSB_IJSH_SD_EEEEEEEvEENS11_INSA_13SM90_TMA_LOADENS13_INS14_ILi3ELi4ELi3EEES17_NST_INSB_IJNSC_ILi64EEES18_EEENSB_IJSD_S1G_EEEEEEEvEEEENS_8epilogue10collective18CollectiveEpilogueINS1N_23Sm100TmaWarpSpecializedILi4ELi2ELi32ELb1ELb0EEEJSJ_NSB_IJNST_ISG_SD_EENST_ISH_SD_EEEEESK_NSB_IJNSB_IJllllEEESD_SU_EEESK_S1W_NS1N_6fusion15FusionCallbacksIS1R_NS1X_17LinearCombinationISK_fSK_fLNS_15FloatRoundStyleE2EEESJ_S1U_JEEENSA_5SM1004TMEM4LOAD26SM100_TMEM_LOAD_32dp32b32xES12_S1C_NSA_39AutoVectorizingCopyWithAssumedAlignmentILi128EEENSA_21SM90_TMA_STORE_IM2COLES1C_S28_S28_EEEvvEEEEvNT_6ParamsE,"",@"SHT_CUDA_INFO"
	.sectionflags	@""
	.align	4


	//----- nvinfo : EIATTR_CUDA_API_VERSION
	.align		4
        /*0000*/ 	.byte	0x04, 0x37
        /*0002*/ 	.short	(.L_31 - .L_30)
.L_30:
        /*0004*/ 	.word	0x00000082


	//----- nvinfo : EIATTR_KPARAM_INFO
	.align		4
.L_31:
        /*0008*/ 	.byte	0x04, 0x17
        /*000a*/ 	.short	(.L_33 - .L_32)
.L_32:
        /*000c*/ 	.word	0x00000000
        /*0010*/ 	.short	0x0000
        /*0012*/ 	.short	0x0000
        /*0014*/ 	.byte	0x00, 0xf0, 0x01, 0x24


	//----- nvinfo : EIATTR_AT_ENTRY_FRAGMENTS
	.align		4
.L_33:
        /*0018*/ 	.byte	0x04, 0x4f
        /*001a*/ 	.short	(.L_35 - .L_34)


	//   ....[0]....
.L_34:
        /*001c*/ 	.word	0x00000006


	//----- nvinfo : EIATTR_RESERVED_SMEM_USED
	.align		4
.L_35:
        /*0020*/ 	.byte	0x01, 0x41
	.zero		2


	//----- nvinfo : EIATTR_SPARSE_MMA_MASK
	.align		4
        /*0024*/ 	.byte	0x03, 0x50
        /*0026*/ 	.short	0x0000


	//----- nvinfo : EIATTR_TCGEN05_1CTA_USED
	.align		4
        /*0028*/ 	.byte	0x01, 0x51
	.zero		2


	//----- nvinfo : EIATTR_MAXREG_COUNT
	.align		4
        /*002c*/ 	.byte	0x03, 0x1b
        /*002e*/ 	.short	0x00ff


	//----- nvinfo : EIATTR_NUM_BARRIERS
	.align		4
        /*0030*/ 	.byte	0x02, 0x4c
        /*0032*/ 	.byte	0x07
	.zero		1


	//----- nvinfo : EIATTR_EXTERNS
	.align		4
        /*0034*/ 	.byte	0x04, 0x0f
        /*0036*/ 	.short	(.L_37 - .L_36)


	//   ....[0]....
	.align		4
.L_36:
        /*0038*/ 	.word	index@(__assertfail)


	//----- nvinfo : EIATTR_MERCURY_ISA_VERSION
	.align		4
.L_37:
        /*003c*/ 	.byte	0x03, 0x5f
        /*003e*/ 	.short	0x0101


	//----- nvinfo : EIATTR_INT_WARP_WIDE_INSTR_OFFSETS
	.align		4
        /*0040*/ 	.byte	0x04, 0x31
        /*0042*/ 	.short	(.L_39 - .L_38)


	//   ....[0]....
.L_38:
        /*0044*/ 	.word	0x000041f0


	//   ....[1]....
        /*0048*/ 	.word	0x00004210


	//   ....[2]....
        /*004c*/ 	.word	0x00004240


	//   ....[3]....
        /*0050*/ 	.word	0x00004fd0


	//   ....[4]....
        /*0054*/ 	.word	0x00005040


	//   ....[5]....
        /*0058*/ 	.word	0x00005150


	//   ....[6]....
        /*005c*/ 	.word	0x000051d0


	//   ....[7]....
        /*0060*/ 	.word	0x000052d0


	//   ....[8]....
        /*0064*/ 	.word	0x00005370


	//   ....[9]....
        /*0068*/ 	.word	0x00005460


	//   ....[10]....
        /*006c*/ 	.word	0x00005560


	//----- nvinfo : EIATTR_COOP_GROUP_MASK_REGIDS
	.align		4
.L_39:
        /*0070*/ 	.byte	0x04, 0x29
        /*0072*/ 	.short	(.L_41 - .L_40)


	//   ....[0]....
.L_40:
        /*0074*/ 	.word	0xffffffff


	//   ....[1]....
        /*0078*/ 	.word	0xffffffff


	//   ....[2]....
        /*007c*/ 	.word	0xffffffff


	//   ....[3]....
        /*0080*/ 	.word	0xffffffff


	//   ....[4]....
        /*0084*/ 	.word	0xffffffff


	//   ....[5]....
        /*0088*/ 	.word	0xffffffff


	//   ....[6]....
        /*008c*/ 	.word	0xffffffff


	//   ....[7]....
        /*0090*/ 	.word	0xffffffff


	//   ....[8]....
        /*0094*/ 	.word	0xffffffff


	//   ....[9]....
        /*0098*/ 	.word	0xffffffff


	//   ....[10]....
        /*009c*/ 	.word	0xffffffff


	//   ....[11]....
        /*00a0*/ 	.word	0xffffffff


	//----- nvinfo : EIATTR_COOP_GROUP_INSTR_OFFSETS
	.align		4
.L_41:
        /*00a4*/ 	.byte	0x04, 0x28
        /*00a6*/ 	.short	(.L_43 - .L_42)


	//   ....[0]....
.L_42:
        /*00a8*/ 	.word	0x00000090


	//   ....[1]....
        /*00ac*/ 	.word	0x00000500


	//   ....[2]....
        /*00b0*/ 	.word	0x000007a0


	//   ....[3]....
        /*00b4*/ 	.word	0x00000940


	//   ....[4]....
        /*00b8*/ 	.word	0x00000a40


	//   ....[5]....
        /*00bc*/ 	.word	0x00000b90


	//   ....[6]....
        /*00c0*/ 	.word	0x000024d0


	//   ....[7]....
        /*00c4*/ 	.word	0x00003630


	//   ....[8]....
        /*00c8*/ 	.word	0x00003840


	//   ....[9]....
        /*00cc*/ 	.word	0x00003870


	//   ....[10]....
        /*00d0*/ 	.word	0x000040d0


	//   ....[11]....
        /*00d4*/ 	.word	0x00004310


	//----- nvinfo : EIATTR_VRC_CTA_INIT_COUNT
	.align		4
.L_43:
        /*00d8*/ 	.byte	0x02, 0x4a
        /*00da*/ 	.byte	0x80
	.zero		1


	//----- nvinfo : EIATTR_SYSCALL_OFFSETS
	.align		4
        /*00dc*/ 	.byte	0x04, 0x46
        /*00de*/ 	.short	(.L_45 - .L_44)


	//   ....[0]....
.L_44:
        /*00e0*/ 	.word	0x00006170


	//   ....[1]....
        /*00e4*/ 	.word	0x00006260


	//   ....[2]....
        /*00e8*/ 	.word	0x00006c30


	//   ....[3]....
        /*00ec*/ 	.word	0x000078e0


	//   ....[4]....
        /*00f0*/ 	.word	0x00008560


	//   ....[5]....
        /*00f4*/ 	.word	0x000091d0


	//----- nvinfo : EIATTR_MBARRIER_INSTR_OFFSETS
	.align		4
.L_45:
        /*00f8*/ 	.byte	0x04, 0x39
        /*00fa*/ 	.short	(.L_47 - .L_46)


	//   ....[0]....
.L_46:
        /*00fc*/ 	.word	0x00000600
        /*0100*/ 	.word	0x000000ff
        /*0104*/ 	.word	0x00000000
        /*0108*/ 	.short	0x0100
        /*010a*/ 	.byte	0x04
	.zero		1


	//   ....[1]....
        /*010c*/ 	.word	0x00000610
        /*0110*/ 	.word	0x000000ff
        /*0114*/ 	.word	0x00000060
        /*0118*/ 	.short	0x0100
        /*011a*/ 	.byte	0x04
	.zero		1


	//   ....[2]....
        /*011c*/ 	.word	0x00000620
        /*0120*/ 	.word	0x000000ff
        /*0124*/ 	.word	0x00000008
        /*0128*/ 	.short	0x0100
        /*012a*/ 	.byte	0x04
	.zero		1


	//   ....[3]....
        /*012c*/ 	.word	0x00000630
        /*0130*/ 	.word	0x000000ff
        /*0134*/ 	.word	0x00000068
        /*0138*/ 	.short	0x0100
        /*013a*/ 	.byte	0x04
	.zero		1


	//   ....[4]....
        /*013c*/ 	.word	0x00000640
        /*0140*/ 	.word	0x000000ff
        /*0144*/ 	.word	0x00000010
        /*0148*/ 	.short	0x0100
        /*014a*/ 	.byte	0x04
	.zero		1


	//   ....[5]....
        /*014c*/ 	.word	0x00000650
        /*0150*/ 	.word	0x000000ff
        /*0154*/ 	.word	0x00000070
        /*0158*/ 	.short	0x0100
        /*015a*/ 	.byte	0x04
	.zero		1


	//   ....[6]....
        /*015c*/ 	.word	0x00000660
        /*0160*/ 	.word	0x000000ff
        /*0164*/ 	.word	0x00000018
        /*0168*/ 	.short	0x0100
        /*016a*/ 	.byte	0x04
	.zero		1


	//   ....[7]....
        /*016c*/ 	.word	0x00000670
        /*0170*/ 	.word	0x000000ff
        /*0174*/ 	.word	0x00000078
        /*0178*/ 	.short	0x0100
        /*017a*/ 	.byte	0x04
	.zero		1


	//   ....[8]....
        /*017c*/ 	.word	0x00000680
        /*0180*/ 	.word	0x000000ff
        /*0184*/ 	.word	0x00000020
        /*0188*/ 	.short	0x0100
        /*018a*/ 	.byte	0x04
	.zero		1


	//   ....[9]....
        /*018c*/ 	.word	0x00000690
        /*0190*/ 	.word	0x000000ff
        /*0194*/ 	.word	0x00000080
        /*0198*/ 	.short	0x0100
        /*019a*/ 	.byte	0x04
	.zero		1


	//   ....[10]....
        /*019c*/ 	.word	0x000006a0
        /*01a0*/ 	.word	0x000000ff
        /*01a4*/ 	.word	0x00000028
        /*01a8*/ 	.short	0x0100
        /*01aa*/ 	.byte	0x04
	.zero		1


	//   ....[11]....
        /*01ac*/ 	.word	0x000006b0
        /*01b0*/ 	.word	0x000000ff
        /*01b4*/ 	.word	0x00000088
        /*01b8*/ 	.short	0x0100
        /*01ba*/ 	.byte	0x04
	.zero		1


	//   ....[12]....
        /*01bc*/ 	.word	0x000006c0
        /*01c0*/ 	.word	0x000000ff
        /*01c4*/ 	.word	0x00000030
        /*01c8*/ 	.short	0x0100
        /*01ca*/ 	.byte	0x04
	.zero		1


	//   ....[13]....
        /*01cc*/ 	.word	0x000006d0
        /*01d0*/ 	.word	0x000000ff
        /*01d4*/ 	.word	0x00000090
        /*01d8*/ 	.short	0x0100
        /*01da*/ 	.byte	0x04
	.zero		1


	//   ....[14]....
        /*01dc*/ 	.word	0x000006e0
        /*01e0*/ 	.word	0x000000ff
        /*01e4*/ 	.word	0x00000038
        /*01e8*/ 	.short	0x0100
        /*01ea*/ 	.byte	0x04
	.zero		1


	//   ....[15]....
        /*01ec*/ 	.word	0x000006f0
        /*01f0*/ 	.word	0x000000ff
        /*01f4*/ 	.word	0x00000098
        /*01f8*/ 	.short	0x0100
        /*01fa*/ 	.byte	0x04
	.zero		1


	//   ....[16]....
        /*01fc*/ 	.word	0x00000700
        /*0200*/ 	.word	0x000000ff
        /*0204*/ 	.word	0x00000040
        /*0208*/ 	.short	0x0100
        /*020a*/ 	.byte	0x04
	.zero		1


	//   ....[17]....
        /*020c*/ 	.word	0x00000710
        /*0210*/ 	.word	0x000000ff
        /*0214*/ 	.word	0x000000a0
        /*0218*/ 	.short	0x0100
        /*021a*/ 	.byte	0x04
	.zero		1


	//   ....[18]....
        /*021c*/ 	.word	0x00000720
        /*0220*/ 	.word	0x000000ff
        /*0224*/ 	.word	0x00000048
        /*0228*/ 	.short	0x0100
        /*022a*/ 	.byte	0x04
	.zero		1


	//   ....[19]....
        /*022c*/ 	.word	0x00000730
        /*0230*/ 	.word	0x000000ff
        /*0234*/ 	.word	0x000000a8
        /*0238*/ 	.short	0x0100
        /*023a*/ 	.byte	0x04
	.zero		1


	//   ....[20]....
        /*023c*/ 	.word	0x00000740
        /*0240*/ 	.word	0x000000ff
        /*0244*/ 	.word	0x00000050
        /*0248*/ 	.short	0x0100
        /*024a*/ 	.byte	0x04
	.zero		1


	//   ....[21]....
        /*024c*/ 	.word	0x00000750
        /*0250*/ 	.word	0x000000ff
        /*0254*/ 	.word	0x000000b0
        /*0258*/ 	.short	0x0100
        /*025a*/ 	.byte	0x04
	.zero		1


	//   ....[22]....
        /*025c*/ 	.word	0x00000760
        /*0260*/ 	.word	0x000000ff
        /*0264*/ 	.word	0x00000058
        /*0268*/ 	.short	0x0100
        /*026a*/ 	.byte	0x04
	.zero		1


	//   ....[23]....
        /*026c*/ 	.word	0x00000770
        /*0270*/ 	.word	0x000000ff
        /*0274*/ 	.word	0x000000b8
        /*0278*/ 	.short	0x0100
        /*027a*/ 	.byte	0x04
	.zero		1


	//   ....[24]....
        /*027c*/ 	.word	0x000008b0
        /*0280*/ 	.word	0x000000ff
        /*0284*/ 	.word	0x000000c0
        /*0288*/ 	.short	0x0100
        /*028a*/ 	.byte	0x04
	.zero		1


	//   ....[25]....
        /*028c*/ 	.word	0x000008c0
        /*0290*/ 	.word	0x000000ff
        /*0294*/ 	.word	0x000000e0
        /*0298*/ 	.short	0x0100
        /*029a*/ 	.byte	0x04
	.zero		1


	//   ....[26]....
        /*029c*/ 	.word	0x000008d0
        /*02a0*/ 	.word	0x000000ff
        /*02a4*/ 	.word	0x000000c8
        /*02a8*/ 	.short	0x0100
        /*02aa*/ 	.byte	0x04
	.zero		1


	//   ....[27]....
        /*02ac*/ 	.word	0x000008e0
        /*02b0*/ 	.word	0x000000ff
        /*02b4*/ 	.word	0x000000e8
        /*02b8*/ 	.short	0x0100
        /*02ba*/ 	.byte	0x04
	.zero		1


	//   ....[28]....
        /*02bc*/ 	.word	0x000008f0
        /*02c0*/ 	.word	0x000000ff
        /*02c4*/ 	.word	0x000000d0
        /*02c8*/ 	.short	0x0100
        /*02ca*/ 	.byte	0x04
	.zero		1


	//   ....[29]....
        /*02cc*/ 	.word	0x00000900
        /*02d0*/ 	.word	0x000000ff
        /*02d4*/ 	.word	0x000000f0
        /*02d8*/ 	.short	0x0100
        /*02da*/ 	.byte	0x04
	.zero		1


	//   ....[30]....
        /*02dc*/ 	.word	0x00000910
        /*02e0*/ 	.word	0x000000ff
        /*02e4*/ 	.word	0x000000d8
        /*02e8*/ 	.short	0x0100
        /*02ea*/ 	.byte	0x04
	.zero		1


	//   ....[31]....
        /*02ec*/ 	.word	0x00000920
        /*02f0*/ 	.word	0x000000ff
        /*02f4*/ 	.word	0x000000f8
        /*02f8*/ 	.short	0x0100
        /*02fa*/ 	.byte	0x04
	.zero		1


	//   ....[32]....
        /*02fc*/ 	.word	0x00000a10
        /*0300*/ 	.word	0x000000ff
        /*0304*/ 	.word	0x00000100
        /*0308*/ 	.short	0x0100
        /*030a*/ 	.byte	0x06
	.zero		1


	//   ....[33]....
        /*030c*/ 	.word	0x00000a20
        /*0310*/ 	.word	0x000000ff
        /*0314*/ 	.word	0x00000108
        /*0318*/ 	.short	0x0100
        /*031a*/ 	.byte	0x06
	.zero		1


	//   ....[34]....
        /*031c*/ 	.word	0x00000b60
        /*0320*/ 	.word	0x000000ff
        /*0324*/ 	.word	0x00000110
        /*0328*/ 	.short	0x0100
        /*032a*/ 	.byte	0x06
	.zero		1


	//   ....[35]....
        /*032c*/ 	.word	0x00000b70
        /*0330*/ 	.word	0x000000ff
        /*0334*/ 	.word	0x00000118
        /*0338*/ 	.short	0x0100
        /*033a*/ 	.byte	0x06
	.zero		1


	//   ....[36]....
        /*033c*/ 	.word	0x00000cc0
        /*0340*/ 	.word	0x000000ff
        /*0344*/ 	.word	0x00000120
        /*0348*/ 	.short	0x0100
        /*034a*/ 	.byte	0x04
	.zero		1


	//   ....[37]....
        /*034c*/ 	.word	0x00000cd0
        /*0350*/ 	.word	0x000000ff
        /*0354*/ 	.word	0x00000130
        /*0358*/ 	.short	0x0100
        /*035a*/ 	.byte	0x04
	.zero		1


	//   ....[38]....
        /*035c*/ 	.word	0x00000ce0
        /*0360*/ 	.word	0x000000ff
        /*0364*/ 	.word	0x00000128
        /*0368*/ 	.short	0x0100
        /*036a*/ 	.byte	0x04
	.zero		1


	//   ....[39]....
        /*036c*/ 	.word	0x00000cf0
        /*0370*/ 	.word	0x000000ff
        /*0374*/ 	.word	0x00000138
        /*0378*/ 	.short	0x0100
        /*037a*/ 	.byte	0x04
	.zero		1


	//   ....[40]....
        /*037c*/ 	.word	0x00001670
        /*0380*/ 	.word	0x000000ff
        /*0384*/ 	.word	0x00000060
        /*0388*/ 	.short	0x010a
        /*038a*/ 	.byte	0x04
	.zero		1


	//   ....[41]....
        /*038c*/ 	.word	0x00001990
        /*0390*/ 	.word	0x000000ff
        /*0394*/ 	.word	0x00000060
        /*0398*/ 	.short	0x010a
        /*039a*/ 	.byte	0x11
	.zero		1


	//   ....[42]....
        /*039c*/ 	.word	0x00001b00
        /*03a0*/ 	.word	0x000000ff
        /*03a4*/ 	.word	0x00000060
        /*03a8*/ 	.short	0x010a
        /*03aa*/ 	.byte	0x08
	.zero		1


	//   ....[43]....
        /*03ac*/ 	.word	0x00001d80
        /*03b0*/ 	.word	0x000000ff
        /*03b4*/ 	.word	0x00000108
        /*03b8*/ 	.short	0x0101
        /*03ba*/ 	.byte	0x2d
	.zero		1


	//   ....[44]....
        /*03bc*/ 	.word	0x00001db0
        /*03c0*/ 	.word	0x000000ff
        /*03c4*/ 	.word	0x00000060
        /*03c8*/ 	.short	0x010a
        /*03ca*/ 	.byte	0x04
	.zero		1


	//   ....[45]....
        /*03cc*/ 	.word	0x000020a0
        /*03d0*/ 	.word	0x000000ff
        /*03d4*/ 	.word	0x00000060
        /*03d8*/ 	.short	0x010a
        /*03da*/ 	.byte	0x09
	.zero		1


	//   ....[46]....
        /*03dc*/ 	.word	0x00002210
        /*03e0*/ 	.word	0x000000ff
        /*03e4*/ 	.word	0x00000060
        /*03e8*/ 	.short	0x010a
        /*03ea*/ 	.byte	0x08
	.zero		1


	//   ....[47]....
        /*03ec*/ 	.word	0x000024e0
        /*03f0*/ 	.word	0x000000ff
        /*03f4*/ 	.word	0x00000110
        /*03f8*/ 	.short	0x010a
        /*03fa*/ 	.byte	0x2d
	.zero		1


	//   ....[48]....
        /*03fc*/ 	.word	0x000025a0
        /*0400*/ 	.word	0x000000ff
        /*0404*/ 	.word	0x00000000
        /*0408*/ 	.short	0x0101
        /*040a*/ 	.byte	0x04
	.zero		1


	//   ....[49]....
        /*040c*/ 	.word	0x00002ba0
        /*0410*/ 	.word	0x000000ff
        /*0414*/ 	.word	0x00000000
        /*0418*/ 	.short	0x010a
        /*041a*/ 	.byte	0x04
	.zero		1


	//   ....[50]....
        /*041c*/ 	.word	0x00002c40
        /*0420*/ 	.word	0x000000ff
        /*0424*/ 	.word	0x00000000
        /*0428*/ 	.short	0x010a
        /*042a*/ 	.byte	0x05
	.zero		1


	//   ....[51]....
        /*042c*/ 	.word	0x00002ce0
        /*0430*/ 	.word	0x000000ff
        /*0434*/ 	.word	0x00000000
        /*0438*/ 	.short	0x010a
        /*043a*/ 	.byte	0x05
	.zero		1


	//   ....[52]....
        /*043c*/ 	.word	0x00002d80
        /*0440*/ 	.word	0x000000ff
        /*0444*/ 	.word	0x00000000
        /*0448*/ 	.short	0x010a
        /*044a*/ 	.byte	0x05
	.zero		1


	//   ....[53]....
        /*044c*/ 	.word	0x00002e20
        /*0450*/ 	.word	0x000000ff
        /*0454*/ 	.word	0x00000000
        /*0458*/ 	.short	0x010a
        /*045a*/ 	.byte	0x05
	.zero		1


	//   ....[54]....
        /*045c*/ 	.word	0x00002ec0
        /*0460*/ 	.word	0x000000ff
        /*0464*/ 	.word	0x00000000
        /*0468*/ 	.short	0x010a
        /*046a*/ 	.byte	0x05
	.zero		1


	//   ....[55]....
        /*046c*/ 	.word	0x00002f60
        /*0470*/ 	.word	0x000000ff
        /*0474*/ 	.word	0x00000000
        /*0478*/ 	.short	0x010a
        /*047a*/ 	.byte	0x05
	.zero		1


	//   ....[56]....
        /*047c*/ 	.word	0x00003000
        /*0480*/ 	.word	0x000000ff
        /*0484*/ 	.word	0x00000000
        /*0488*/ 	.short	0x010a
        /*048a*/ 	.byte	0x05
	.zero		1


	//   ....[57]....
        /*048c*/ 	.word	0x000030a0
        /*0490*/ 	.word	0x000000ff
        /*0494*/ 	.word	0x00000000
        /*0498*/ 	.short	0x010a
        /*049a*/ 	.byte	0x05
	.zero		1


	//   ....[58]....
        /*049c*/ 	.word	0x00003140
        /*04a0*/ 	.word	0x000000ff
        /*04a4*/ 	.word	0x00000000
        /*04a8*/ 	.short	0x010a
        /*04aa*/ 	.byte	0x05
	.zero		1


	//   ....[59]....
        /*04ac*/ 	.word	0x000031e0
        /*04b0*/ 	.word	0x000000ff
        /*04b4*/ 	.word	0x00000000
        /*04b8*/ 	.short	0x010a
        /*04ba*/ 	.byte	0x05
	.zero		1


	//   ....[60]....
        /*04bc*/ 	.word	0x00003290
        /*04c0*/ 	.word	0x00000000
        /*04c4*/ 	.word	0x00000000
        /*04c8*/ 	.short	0x010a
        /*04ca*/ 	.byte	0xff
	.zero		1


	//   ....[61]....
        /*04cc*/ 	.word	0x000033e0
        /*04d0*/ 	.word	0x000000ff
        /*04d4*/ 	.word	0x00000118
        /*04d8*/ 	.short	0x010a
        /*04da*/ 	.byte	0x04
	.zero		1


	//   ....[62]....
        /*04dc*/ 	.word	0x00003480
        /*04e0*/ 	.word	0x000000ff
        /*04e4*/ 	.word	0x00000110
        /*04e8*/ 	.short	0x010a
        /*04ea*/ 	.byte	0x04
	.zero		1


	//   ....[63]....
        /*04ec*/ 	.word	0x00003520
        /*04f0*/ 	.word	0x000000ff
        /*04f4*/ 	.word	0x00000000
        /*04f8*/ 	.short	0x0101
        /*04fa*/ 	.byte	0x05
	.zero		1


	//   ....[64]....
        /*04fc*/ 	.word	0x00003560
        /*0500*/ 	.word	0x000000ff
        /*0504*/ 	.word	0x00000118
        /*0508*/ 	.short	0x0106
        /*050a*/ 	.byte	0x04
	.zero		1


	//   ....[65]....
        /*050c*/ 	.word	0x000035a0
        /*0510*/ 	.word	0x00000000
        /*0514*/ 	.word	0x00000118
        /*0518*/ 	.short	0x010a
        /*051a*/ 	.byte	0xff
	.zero		1


	//   ....[66]....
        /*051c*/ 	.word	0x00003ad0
        /*0520*/ 	.word	0x000000ff
        /*0524*/ 	.word	0x00000110
        /*0528*/ 	.short	0x010a
        /*052a*/ 	.byte	0x12
	.zero		1


	//   ....[67]....
        /*052c*/ 	.word	0x00003b80
        /*0530*/ 	.word	0x000000ff
        /*0534*/ 	.word	0x00000000
        /*0538*/ 	.short	0x0101
        /*053a*/ 	.byte	0x17
	.zero		1


	//   ....[68]....
        /*053c*/ 	.word	0x00003b90
        /*0540*/ 	.word	0x000000ff
        /*0544*/ 	.word	0x00000130
        /*0548*/ 	.short	0x010a
        /*054a*/ 	.byte	0x16
	.zero		1


	//   ....[69]....
        /*054c*/ 	.word	0x00003c50
        /*0550*/ 	.word	0x000000ff
        /*0554*/ 	.word	0x00000000
        /*0558*/ 	.short	0x010a
        /*055a*/ 	.byte	0x04
	.zero		1


	//   ....[70]....
        /*055c*/ 	.word	0x00003c90
        /*0560*/ 	.word	0x000000ff
        /*0564*/ 	.word	0x00000000
        /*0568*/ 	.short	0x010a
        /*056a*/ 	.byte	0x10
	.zero		1


	//   ....[71]....
        /*056c*/ 	.word	0x00003dd0
        /*0570*/ 	.word	0x000000ff
        /*0574*/ 	.word	0x00000000
        /*0578*/ 	.short	0x010a
        /*057a*/ 	.byte	0x04
	.zero		1


	//   ....[72]....
        /*057c*/ 	.word	0x00004020
        /*0580*/ 	.word	0x000000ff
        /*0584*/ 	.word	0x00000000
        /*0588*/ 	.short	0x010a
        /*058a*/ 	.byte	0x04
	.zero		1


	//   ....[73]....
        /*058c*/ 	.word	0x000040b0
        /*0590*/ 	.word	0x000000ff
        /*0594*/ 	.word	0x00000000
        /*0598*/ 	.short	0x010a
        /*059a*/ 	.byte	0x04
	.zero		1


	//   ....[74]....
        /*059c*/ 	.word	0x00004680
        /*05a0*/ 	.word	0x000000ff
        /*05a4*/ 	.word	0x00000110
        /*05a8*/ 	.short	0x010a
        /*05aa*/ 	.byte	0x14
	.zero		1


	//   ....[75]....
        /*05ac*/ 	.word	0x00004720
        /*05b0*/ 	.word	0x000000ff
        /*05b4*/ 	.word	0x00000000
        /*05b8*/ 	.short	0x0101
        /*05ba*/ 	.byte	0x2f
	.zero		1


	//   ....[76]....
        /*05bc*/ 	.word	0x00004c70
        /*05c0*/ 	.word	0x000000ff
        /*05c4*/ 	.word	0x00000108
        /*05c8*/ 	.short	0x010a
        /*05ca*/ 	.byte	0x14
	.zero		1


	//   ....[77]....
        /*05cc*/ 	.word	0x00004e10
        /*05d0*/ 	.word	0x000000ff
        /*05d4*/ 	.word	0x000000e0
        /*05d8*/ 	.short	0x010a
        /*05da*/ 	.byte	0x14
	.zero		1


	//   ....[78]....
        /*05dc*/ 	.word	0x000050e0
        /*05e0*/ 	.word	0x000000ff
        /*05e4*/ 	.word	0x000000c0
        /*05e8*/ 	.short	0x010b
        /*05ea*/ 	.byte	0x14
	.zero		1


	//   ....[79]....
        /*05ec*/ 	.word	0x000050f0
        /*05f0*/ 	.word	0x000000ff
        /*05f4*/ 	.word	0x00000000
        /*05f8*/ 	.short	0x0101
        /*05fa*/ 	.byte	0x35
	.zero		1


	//   ....[80]....
        /*05fc*/ 	.word	0x00005110
        /*0600*/ 	.word	0x000000ff
        /*0604*/ 	.word	0x000000e8
        /*0608*/ 	.short	0x010a
        /*060a*/ 	.byte	0x14
	.zero		1


	//   ....[81]....
        /*060c*/ 	.word	0x00005260
        /*0610*/ 	.word	0x000000ff
        /*0614*/ 	.word	0x000000c8
        /*0618*/ 	.short	0x010b
        /*061a*/ 	.byte	0x14
	.zero		1


	//   ....[82]....
        /*061c*/ 	.word	0x00005270
        /*0620*/ 	.word	0x000000ff
        /*0624*/ 	.word	0x00000000
        /*0628*/ 	.short	0x0101
        /*062a*/ 	.byte	0x32
	.zero		1


	//   ....[83]....
        /*062c*/ 	.word	0x00005290
        /*0630*/ 	.word	0x000000ff
        /*0634*/ 	.word	0x000000f0
        /*0638*/ 	.short	0x010a
        /*063a*/ 	.byte	0x14
	.zero		1


	//   ....[84]....
        /*063c*/ 	.word	0x00005400
        /*0640*/ 	.word	0x000000ff
        /*0644*/ 	.word	0x000000d0
        /*0648*/ 	.short	0x010b
        /*064a*/ 	.byte	0x14
	.zero		1


	//   ....[85]....
        /*064c*/ 	.word	0x00005410
        /*0650*/ 	.word	0x000000ff
        /*0654*/ 	.word	0x00000000
        /*0658*/ 	.short	0x0101
        /*065a*/ 	.byte	0x31
	.zero		1


	//   ....[86]....
        /*065c*/ 	.word	0x00005420
        /*0660*/ 	.word	0x000000ff
        /*0664*/ 	.word	0x000000f8
        /*0668*/ 	.short	0x010a
        /*066a*/ 	.byte	0x14
	.zero		1


	//   ....[87]....
        /*066c*/ 	.word	0x000055d0
        /*0670*/ 	.word	0x000000ff
        /*0674*/ 	.word	0x000000d8
        /*0678*/ 	.short	0x010b
        /*067a*/ 	.byte	0x14
	.zero		1


	//   ....[88]....
        /*067c*/ 	.word	0x000055e0
        /*0680*/ 	.word	0x000000ff
        /*0684*/ 	.word	0x00000000
        /*0688*/ 	.short	0x0101
        /*068a*/ 	.byte	0x30
	.zero		1


	//   ....[89]....
        /*068c*/ 	.word	0x00005610
        /*0690*/ 	.word	0x000000ff
        /*0694*/ 	.word	0x000000e0
        /*0698*/ 	.short	0x010a
        /*069a*/ 	.byte	0x14
	.zero		1


	//   ....[90]....
        /*069c*/ 	.word	0x00005630
        /*06a0*/ 	.word	0x000000ff
        /*06a4*/ 	.word	0x000000e8
        /*06a8*/ 	.short	0x010a
        /*06aa*/ 	.byte	0x14
	.zero		1


	//   ....[91]....
        /*06ac*/ 	.word	0x00005650
        /*06b0*/ 	.word	0x000000ff
        /*06b4*/ 	.word	0x000000f0
        /*06b8*/ 	.short	0x010a
        /*06ba*/ 	.byte	0x14
	.zero		1


	//   ....[92]....
        /*06bc*/ 	.word	0x00005690
        /*06c0*/ 	.word	0x00000000
        /*06c4*/ 	.word	0x000000f8
        /*06c8*/ 	.short	0x010a
        /*06ca*/ 	.byte	0xff
	.zero		1


	//   ....[93]....
        /*06cc*/ 	.word	0x00005a10
        /*06d0*/ 	.word	0x000000ff
        /*06d4*/ 	.word	0x00000110
        /*06d8*/ 	.short	0x010a
        /*06da*/ 	.byte	0x31
	.zero		1


	//   ....[94]....
        /*06dc*/ 	.word	0x00005ae0
        /*06e0*/ 	.word	0x000000ff
        /*06e4*/ 	.word	0x00000000
        /*06e8*/ 	.short	0x0101
        /*06ea*/ 	.byte	0x04
	.zero		1


	//   ....[95]....
        /*06ec*/ 	.word	0x00006760
        /*06f0*/ 	.word	0x000000ff
        /*06f4*/ 	.word	0x000000c0
        /*06f8*/ 	.short	0x010a
        /*06fa*/ 	.byte	0x31
	.zero		1


	//   ....[96]....
        /*06fc*/ 	.word	0x00006810
        /*0700*/ 	.word	0x00000038
        /*0704*/ 	.word	0x00000120
        /*0708*/ 	.short	0x010a
        /*070a*/ 	.byte	0xff
	.zero		1


	//   ....[97]....
        /*070c*/ 	.word	0x00006a20
        /*0710*/ 	.word	0x000000ff
        /*0714*/ 	.word	0x000000c0
        /*0718*/ 	.short	0x010a
        /*071a*/ 	.byte	0x31
	.zero		1


	//   ....[98]....
        /*071c*/ 	.word	0x00006b10
        /*0720*/ 	.word	0x00000038
        /*0724*/ 	.word	0x00000120
        /*0728*/ 	.short	0x010a
        /*072a*/ 	.byte	0xff
	.zero		1


	//   ....[99]....
        /*072c*/ 	.word	0x00007610
        /*0730*/ 	.word	0x00000000
        /*0734*/ 	.word	0x00000000
        /*0738*/ 	.short	0x0101
        /*073a*/ 	.byte	0xff
	.zero		1


	//   ....[100]....
        /*073c*/ 	.word	0x00007620
        /*0740*/ 	.word	0x00000002
        /*0744*/ 	.word	0x000000c0
        /*0748*/ 	.short	0x010a
        /*074a*/ 	.byte	0xff
	.zero		1


	//   ....[101]....
        /*074c*/ 	.word	0x00007700
        /*0750*/ 	.word	0x00000002
        /*0754*/ 	.word	0x000000c0
        /*0758*/ 	.short	0x010a
        /*075a*/ 	.byte	0xff
	.zero		1


	//   ....[102]....
        /*075c*/ 	.word	0x00008290
        /*0760*/ 	.word	0x00000000
        /*0764*/ 	.word	0x00000000
        /*0768*/ 	.short	0x0101
        /*076a*/ 	.byte	0xff
	.zero		1


	//   ....[103]....
        /*076c*/ 	.word	0x000082b0
        /*0770*/ 	.word	0x00000006
        /*0774*/ 	.word	0x000000c0
        /*0778*/ 	.short	0x010a
        /*077a*/ 	.byte	0xff
	.zero		1


	//   ....[104]....
        /*077c*/ 	.word	0x00008380
        /*0780*/ 	.word	0x00000006
        /*0784*/ 	.word	0x000000c0
        /*0788*/ 	.short	0x010a
        /*078a*/ 	.byte	0xff
	.zero		1


	//   ....[105]....
        /*078c*/ 	.word	0x00008f00
        /*0790*/ 	.word	0x00000000
        /*0794*/ 	.word	0x00000000
        /*0798*/ 	.short	0x0101
        /*079a*/ 	.byte	0xff
	.zero		1


	//   ....[106]....
        /*079c*/ 	.word	0x00008f20
        /*07a0*/ 	.word	0x00000002
        /*07a4*/ 	.word	0x000000c0
        /*07a8*/ 	.short	0x010a
        /*07aa*/ 	.byte	0xff
	.zero		1


	//   ....[107]....
        /*07ac*/ 	.word	0x00008ff0
        /*07b0*/ 	.word	0x00000002
        /*07b4*/ 	.word	0x000000c0
        /*07b8*/ 	.short	0x010a
        /*07ba*/ 	.byte	0xff
	.zero		1


	//   ....[108]....
        /*07bc*/ 	.word	0x00009400
        /*07c0*/ 	.word	0x000000ff
        /*07c4*/ 	.word	0x00000000
        /*07c8*/ 	.short	0x0101
        /*07ca*/ 	.byte	0x04
	.zero		1


	//   ....[109]....
        /*07cc*/ 	.word	0x00009be0
        /*07d0*/ 	.word	0x00000000
        /*07d4*/ 	.word	0x00000000
        /*07d8*/ 	.short	0x0101
        /*07da*/ 	.byte	0xff
	.zero		1


	//   ....[110]....
        /*07dc*/ 	.word	0x00009e60
        /*07e0*/ 	.word	0x000000ff
        /*07e4*/ 	.word	0x00000000
        /*07e8*/ 	.short	0x0101
        /*07ea*/ 	.byte	0x04
	.zero		1


	//   ....[111]....
        /*07ec*/ 	.word	0x00009e90
        /*07f0*/ 	.word	0x00000000
        /*07f4*/ 	.word	0x00000060
        /*07f8*/ 	.short	0x010a
        /*07fa*/ 	.byte	0xff
	.zero		1


	//   ....[112]....
        /*07fc*/ 	.word	0x00009ef0
        /*0800*/ 	.word	0x00000000
        /*0804*/ 	.word	0x00000060
        /*0808*/ 	.short	0x010a
        /*080a*/ 	.byte	0xff
	.zero		1


	//   ....[113]....
        /*080c*/ 	.word	0x00009f50
        /*0810*/ 	.word	0x00000000
        /*0814*/ 	.word	0x00000110
        /*0818*/ 	.short	0x010a
        /*081a*/ 	.byte	0xff
	.zero		1


	//   ....[114]....
        /*081c*/ 	.word	0x00009fb0
        /*0820*/ 	.word	0x00000000
        /*0824*/ 	.word	0x00000000
        /*0828*/ 	.short	0x010a
        /*082a*/ 	.byte	0xff
	.zero		1


	//   ....[115]....
        /*082c*/ 	.word	0x0000a010
        /*0830*/ 	.word	0x00000000
        /*0834*/ 	.word	0x00000000
        /*0838*/ 	.short	0x010a
        /*083a*/ 	.byte	0xff
	.zero		1


	//   ....[116]....
        /*083c*/ 	.word	0x0000a070
        /*0840*/ 	.word	0x00000000
        /*0844*/ 	.word	0x00000000
        /*0848*/ 	.short	0x010a
        /*084a*/ 	.byte	0xff
	.zero		1


	//   ....[117]....
        /*084c*/ 	.word	0x0000a0d0
        /*0850*/ 	.word	0x00000000
        /*0854*/ 	.word	0x00000000
        /*0858*/ 	.short	0x010a
        /*085a*/ 	.byte	0xff
	.zero		1


	//   ....[118]....
        /*085c*/ 	.word	0x0000a130
        /*0860*/ 	.word	0x00000000
        /*0864*/ 	.word	0x00000000
        /*0868*/ 	.short	0x010a
        /*086a*/ 	.byte	0xff
	.zero		1


	//   ....[119]....
        /*086c*/ 	.word	0x0000a190
        /*0870*/ 	.word	0x00000000
        /*0874*/ 	.word	0x00000000
        /*0878*/ 	.short	0x010a
        /*087a*/ 	.byte	0xff
	.zero		1


	//   ....[120]....
        /*087c*/ 	.word	0x0000a1f0
        /*0880*/ 	.word	0x00000000
        /*0884*/ 	.word	0x00000000
        /*0888*/ 	.short	0x010a
        /*088a*/ 	.byte	0xff
	.zero		1


	//   ....[121]....
        /*088c*/ 	.word	0x0000a250
        /*0890*/ 	.word	0x00000000
        /*0894*/ 	.word	0x00000000
        /*0898*/ 	.short	0x010a
        /*089a*/ 	.byte	0xff
	.zero		1


	//   ....[122]....
        /*089c*/ 	.word	0x0000a2b0
        /*08a0*/ 	.word	0x00000000
        /*08a4*/ 	.word	0x00000000
        /*08a8*/ 	.short	0x010a
        /*08aa*/ 	.byte	0xff
	.zero		1


	//   ....[123]....
        /*08ac*/ 	.word	0x0000a310
        /*08b0*/ 	.word	0x00000000
        /*08b4*/ 	.word	0x00000000
        /*08b8*/ 	.short	0x010a
        /*08ba*/ 	.byte	0xff
	.zero		1


	//   ....[124]....
        /*08bc*/ 	.word	0x0000a370
        /*08c0*/ 	.word	0x00000000
        /*08c4*/ 	.word	0x00000000
        /*08c8*/ 	.short	0x010a
        /*08ca*/ 	.byte	0xff
	.zero		1


	//   ....[125]....
        /*08cc*/ 	.word	0x0000a3d0
        /*08d0*/ 	.word	0x00000004
        /*08d4*/ 	.word	0x00000118
        /*08d8*/ 	.short	0x010a
        /*08da*/ 	.byte	0xff
	.zero		1


	//   ....[126]....
        /*08dc*/ 	.word	0x0000a430
        /*08e0*/ 	.word	0x00000004
        /*08e4*/ 	.word	0x00000110
        /*08e8*/ 	.short	0x010a
        /*08ea*/ 	.byte	0xff
	.zero		1


	//   ....[127]....
        /*08ec*/ 	.word	0x0000a490
        /*08f0*/ 	.word	0x00000000
        /*08f4*/ 	.word	0x00000110
        /*08f8*/ 	.short	0x010a
        /*08fa*/ 	.byte	0xff
	.zero		1


	//   ....[128]....
        /*08fc*/ 	.word	0x0000a4f0
        /*0900*/ 	.word	0x00000004
        /*0904*/ 	.word	0x00000130
        /*0908*/ 	.short	0x010a
        /*090a*/ 	.byte	0xff
	.zero		1


	//   ....[129]....
        /*090c*/ 	.word	0x0000a550
        /*0910*/ 	.word	0x00000000
        /*0914*/ 	.word	0x00000000
        /*0918*/ 	.short	0x010a
        /*091a*/ 	.byte	0xff
	.zero		1


	//   ....[130]....
        /*091c*/ 	.word	0x0000a5b0
        /*0920*/ 	.word	0x00000000
        /*0924*/ 	.word	0x00000000
        /*0928*/ 	.short	0x010a
        /*092a*/ 	.byte	0xff
	.zero		1


	//   ....[131]....
        /*092c*/ 	.word	0x0000a610
        /*0930*/ 	.word	0x00000000
        /*0934*/ 	.word	0x00000000
        /*0938*/ 	.short	0x010a
        /*093a*/ 	.byte	0xff
	.zero		1


	//   ....[132]....
        /*093c*/ 	.word	0x0000a670
        /*0940*/ 	.word	0x00000000
        /*0944*/ 	.word	0x00000110
        /*0948*/ 	.short	0x010a
        /*094a*/ 	.byte	0xff
	.zero		1


	//   ....[133]....
        /*094c*/ 	.word	0x0000a6d0
        /*0950*/ 	.word	0x00000000
        /*0954*/ 	.word	0x00000108
        /*0958*/ 	.short	0x010a
        /*095a*/ 	.byte	0xff
	.zero		1


	//   ....[134]....
        /*095c*/ 	.word	0x0000a730
        /*0960*/ 	.word	0x00000002
        /*0964*/ 	.word	0x000000e0
        /*0968*/ 	.short	0x010a
        /*096a*/ 	.byte	0xff
	.zero		1


	//   ....[135]....
        /*096c*/ 	.word	0x0000a790
        /*0970*/ 	.word	0x00000002
        /*0974*/ 	.word	0x000000e8
        /*0978*/ 	.short	0x010a
        /*097a*/ 	.byte	0xff
	.zero		1


	//   ....[136]....
        /*097c*/ 	.word	0x0000a7f0
        /*0980*/ 	.word	0x00000002
        /*0984*/ 	.word	0x000000f0
        /*0988*/ 	.short	0x010a
        /*098a*/ 	.byte	0xff
	.zero		1


	//   ....[137]....
        /*098c*/ 	.word	0x0000a850
        /*0990*/ 	.word	0x00000000
        /*0994*/ 	.word	0x000000f8
        /*0998*/ 	.short	0x010a
        /*099a*/ 	.byte	0xff
	.zero		1


	//   ....[138]....
        /*099c*/ 	.word	0x0000a8b0
        /*09a0*/ 	.word	0x00000000
        /*09a4*/ 	.word	0x000000e0
        /*09a8*/ 	.short	0x010a
        /*09aa*/ 	.byte	0xff
	.zero		1


	//   ....[139]....
        /*09ac*/ 	.word	0x0000a910
        /*09b0*/ 	.word	0x00000000
        /*09b4*/ 	.word	0x000000e8
        /*09b8*/ 	.short	0x010a
        /*09ba*/ 	.byte	0xff
	.zero		1


	//   ....[140]....
        /*09bc*/ 	.word	0x0000a970
        /*09c0*/ 	.word	0x00000000
        /*09c4*/ 	.word	0x000000f0
        /*09c8*/ 	.short	0x010a
        /*09ca*/ 	.byte	0xff
	.zero		1


	//   ....[141]....
        /*09cc*/ 	.word	0x0000a9d0
        /*09d0*/ 	.word	0x00000000
        /*09d4*/ 	.word	0x00000110
        /*09d8*/ 	.short	0x010a
        /*09da*/ 	.byte	0xff
	.zero		1


	//   ....[142]....
        /*09dc*/ 	.word	0x0000aa30
        /*09e0*/ 	.word	0x00000002
        /*09e4*/ 	.word	0x000000c0
        /*09e8*/ 	.short	0x010a
        /*09ea*/ 	.byte	0xff
	.zero		1


	//   ....[143]....
        /*09ec*/ 	.word	0x0000aa80
        /*09f0*/ 	.word	0x00000038
        /*09f4*/ 	.word	0x00000120
        /*09f8*/ 	.short	0x010a
        /*09fa*/ 	.byte	0xff
	.zero		1


	//   ....[144]....
        /*09fc*/ 	.word	0x0000aad0
        /*0a00*/ 	.word	0x00000002
        /*0a04*/ 	.word	0x000000c0
        /*0a08*/ 	.short	0x010a
        /*0a0a*/ 	.byte	0xff
	.zero		1


	//   ....[145]....
        /*0a0c*/ 	.word	0x0000ab20
        /*0a10*/ 	.word	0x00000006
        /*0a14*/ 	.word	0x000000c0
        /*0a18*/ 	.short	0x010a
        /*0a1a*/ 	.byte	0xff
	.zero		1


	//   ....[146]....
        /*0a1c*/ 	.word	0x0000ab70
        /*0a20*/ 	.word	0x00000002
        /*0a24*/ 	.word	0x000000c0
        /*0a28*/ 	.short	0x010a
        /*0a2a*/ 	.byte	0xff
	.zero		1


	//----- nvinfo : EIATTR_NUM_MBARRIERS
	.align		4
.L_47:
        /*0a2c*/ 	.byte	0x03, 0x38
        /*0a2e*/ 	.short	0x0028


	//----- nvinfo : EIATTR_EXIT_INSTR_OFFSETS
	.align		4
        /*0a30*/ 	.byte	0x04, 0x1c
        /*0a32*/ 	.short	(.L_49 - .L_48)


	//   ....[0]....
.L_48:
        /*0a34*/ 	.word	0x000032c0


	//   ....[1]....
        /*0a38*/ 	.word	0x00003570


	//   ....[2]....
        /*0a3c*/ 	.word	0x000035d0


	//   ....[3]....
        /*0a40*/ 	.word	0x00004320


	//   ....[4]....
        /*0a44*/ 	.word	0x000056c0


	//   ....[5]....
        /*0a48*/ 	.word	0x00005700


	//   ....[6]....
        /*0a4c*/ 	.word	0x00009d40


	//   ....[7]....
        /*0a50*/ 	.word	0x00009dc0


	//   ....[8]....
        /*0a54*/ 	.word	0x00009df0


	//   ....[9]....
        /*0a58*/ 	.word	0x00009e70


	//----- nvinfo : EIATTR_MAX_THREADS
	.align		4
.L_49:
        /*0a5c*/ 	.byte	0x04, 0x05
        /*0a5e*/ 	.short	(.L_51 - .L_50)
.L_50:
        /*0a60*/ 	.word	0x00000100
        /*0a64*/ 	.word	0x00000001
        /*0a68*/ 	.word	0x00000001


	//----- nvinfo : EIATTR_CRS_STACK_SIZE
	.align		4
.L_51:
        /*0a6c*/ 	.byte	0x04, 0x1e
        /*0a6e*/ 	.short	(.L_53 - .L_52)
.L_52:
        /*0a70*/ 	.word	0x00000000


	//----- nvinfo : EIATTR_CBANK_PARAM_SIZE
	.align		4
.L_53:
        /*0a74*/ 	.byte	0x03, 0x19
        /*0a76*/ 	.short	0x0900


	//----- nvinfo : EIATTR_PARAM_CBANK
	.align		4
        /*0a78*/ 	.byte	0x04, 0x0a
        /*0a7a*/ 	.short	(.L_55 - .L_54)
	.align		4
.L_54:
        /*0a7c*/ 	.word	index@(.nv.constant0._ZN7cutlass13device_kernelINS_4conv6kernel13ConvUniversalINS1_16ConvProblemShapeILNS1_8OperatorE1ELi3EEENS1_10collective14CollectiveConvINS1_47MainloopSm100TmaUmmaWarpSpecializedImplicitGemmILS5_1ELi12ELi3ELi1ELi2EN4cute5tupleIJNSA_1CILi1EEESD_SD_EEEEENSB_IJNSC_ILi128EEESG_NSB_IJNSC_ILi32EEEEEEEEENS_6half_tESK_NSA_8TiledMMAINSA_8MMA_AtomIJNSA_20SM100_MMA_F16BF16_SSISK_SK_fLi128ELi128ELNSA_4UMMA5MajorE0ELSP_1ELNSO_7ScaleInE0ELSQ_0EEEEEENSA_6LayoutISE_NSB_IJNSC_ILi0EEESU_SU_EEEEENSB_IJNSA_10UnderscoreESX_SX_EEEEENS7_6detail27Sm100ImplicitGemmTileTraitsINSA_20SM90_TMA_LOAD_IM2COLENSA_14ComposedLayoutINSA_7SwizzleILi2ELi4ELi3EEENSA_18smem_ptr_flag_bitsILi16EEENST_INSB_IJNSC_ILi8EEESH_EEENSB_IJSH_SD_EEEEEEEvEENS11_INSA_13SM90_TMA_LOADENS13_INS14_ILi3ELi4ELi3EEES17_NST_INSB_IJNSC_ILi64EEES18_EEENSB_IJSD_S1G_EEEEEEEvEEEENS_8epilogue10collective18CollectiveEpilogueINS1N_23Sm100TmaWarpSpecializedILi4ELi2ELi32ELb1ELb0EEEJSJ_NSB_IJNST_ISG_SD_EENST_ISH_SD_EEEEESK_NSB_IJNSB_IJllllEEESD_SU_EEESK_S1W_NS1N_6fusion15FusionCallbacksIS1R_NS1X_17LinearCombinationISK_fSK_fLNS_15FloatRoundStyleE2EEESJ_S1U_JEEENSA_5SM1004TMEM4LOAD26SM100_TMEM_LOAD_32dp32b32xES12_S1C_NSA_39AutoVectorizingCopyWithAssumedAlignmentILi128EEENSA_21SM90_TMA_STORE_IM2COLES1C_S28_S28_EEEvvEEEEvNT_6ParamsE)
        /*0a80*/ 	.short	0x0380
        /*0a82*/ 	.short	0x0900


	//----- nvinfo : EIATTR_SW_WAR
	.align		4
.L_55:
        /*0a84*/ 	.byte	0x04, 0x36
        /*0a86*/ 	.short	(.L_57 - .L_56)
.L_56:
        /*0a88*/ 	.word	0x00000008
.L_57:


//--------------------- .nv.callgraph             --------------------------
	.section	.nv.callgraph,"",@"SHT_CUDA_CALLGRAPH"
	.align	4
	.sectionentsize	8
	.align		4
        /*0000*/ 	.word	0x00000000
	.align		4
        /*0004*/ 	.word	0xffffffff
	.align		4
        /*0008*/ 	.word	index@(_ZN7cutlass13device_kernelINS_4conv6kernel13ConvUniversalINS1_16ConvProblemShapeILNS1_8OperatorE1ELi3EEENS1_10collective14CollectiveConvINS1_47MainloopSm100TmaUmmaWarpSpecializedImplicitGemmILS5_1ELi12ELi3ELi1ELi2EN4cute5tupleIJNSA_1CILi1EEESD_SD_EEEEENSB_IJNSC_ILi128EEESG_NSB_IJNSC_ILi32EEEEEEEEENS_6half_tESK_NSA_8TiledMMAINSA_8MMA_AtomIJNSA_20SM100_MMA_F16BF16_SSISK_SK_fLi128ELi128ELNSA_4UMMA5MajorE0ELSP_1ELNSO_7ScaleInE0ELSQ_0EEEEEENSA_6LayoutISE_NSB_IJNSC_ILi0EEESU_SU_EEEEENSB_IJNSA_10UnderscoreESX_SX_EEEEENS7_6detail27Sm100ImplicitGemmTileTraitsINSA_20SM90_TMA_LOAD_IM2COLENSA_14ComposedLayoutINSA_7SwizzleILi2ELi4ELi3EEENSA_18smem_ptr_flag_bitsILi16EEENST_INSB_IJNSC_ILi8EEESH_EEENSB_IJSH_SD_EEEEEEEvEENS11_INSA_13SM90_TMA_LOADENS13_INS14_ILi3ELi4ELi3EEES17_NST_INSB_IJNSC_ILi64EEES18_EEENSB_IJSD_S1G_EEEEEEEvEEEENS_8epilogue10collective18CollectiveEpilogueINS1N_23Sm100TmaWarpSpecializedILi4ELi2ELi32ELb1ELb0EEEJSJ_NSB_IJNST_ISG_SD_EENST_ISH_SD_EEEEESK_NSB_IJNSB_IJllllEEESD_SU_EEESK_S1W_NS1N_6fusion15FusionCallbacksIS1R_NS1X_17LinearCombinationISK_fSK_fLNS_15FloatRoundStyleE2EEESJ_S1U_JEEENSA_5SM1004TMEM4LOAD26SM100_TMEM_LOAD_32dp32b32xES12_S1C_NSA_39AutoVectorizingCopyWithAssumedAlignmentILi128EEENSA_21SM90_TMA_STORE_IM2COLES1C_S28_S28_EEEvvEEEEvNT_6ParamsE)
	.align		4
        /*000c*/ 	.word	index@(__assertfail)
	.align		4
        /*0010*/ 	.word	0x00000000
	.align		4
        /*0014*/ 	.word	0xfffffffe
	.align		4
        /*0018*/ 	.word	0x00000000
	.align		4
        /*001c*/ 	.word	0xfffffffd
	.align		4
        /*0020*/ 	.word	0x00000000
	.align		4
        /*0024*/ 	.word	0xfffffffc


//--------------------- .nv.constant4             --------------------------
	.section	.nv.constant4,"a",@progbits
	.align	8
	.align		8
.nv.constant4:
        /*0000*/ 	.dword	__assertfail
	.align		8
        /*0008*/ 	.dword	__unnamed_1
	.align		8
        /*0010*/ 	.dword	__unnamed_2
	.align		8
        /*0018*/ 	.dword	_ZN39_INTERNAL_c909b392_4_k_cu_a9e3a4bf_30904cuda3std3__45__cpo5beginE
	.align		8
        /*0020*/ 	.dword	_ZN39_INTERNAL_c909b392_4_k_cu_a9e3a4bf_30904cuda3std3__45__cpo3endE
	.align		8
        /*0028*/ 	.dword	_ZN39_INTERNAL_c909b392_4_k_cu_a9e3a4bf_30904cuda3std3__45__cpo6cbeginE
	.align		8
        /*0030*/ 	.dword	_ZN39_INTERNAL_c909b392_4_k_cu_a9e3a4bf_30904cuda3std3__45__cpo4cendE
	.align		8
        /*0038*/ 	.dword	_ZN39_INTERNAL_c909b392_4_k_cu_a9e3a4bf_30904cuda3std3__441_GLOBAL__N__c909b392_4_k_cu_a9e3a4bf_30906ignoreE
	.align		8
        /*0040*/ 	.dword	_ZN39_INTERNAL_c909b392_4_k_cu_a9e3a4bf_30904cuda3std3__419piecewise_constructE
	.align		8
        /*0048*/ 	.dword	_ZN39_INTERNAL_c909b392_4_k_cu_a9e3a4bf_30904cuda3std3__48in_placeE
	.align		8
        /*0050*/ 	.dword	_ZN39_INTERNAL_c909b392_4_k_cu_a9e3a4bf_30904cuda3std6ranges3__45__cpo4swapE
	.align		8
        /*0058*/ 	.dword	_ZN39_INTERNAL_c909b392_4_k_cu_a9e3a4bf_30904cuda3std6ranges3__45__cpo9iter_moveE
	.align		8
        /*0060*/ 	.dword	_ZN39_INTERNAL_c909b392_4_k_cu_a9e3a4bf_30904cute7productE
	.align		8
        /*0068*/ 	.dword	_ZN39_INTERNAL_c909b392_4_k_cu_a9e3a4bf_30904cute1_E
	.align		8
        /*0070*/ 	.dword	$str$27
	.align		8
        /*0078*/ 	.dword	$str$28
	.align		8
        /*0080*/ 	.dword	$str$29
	.align		8
        /*0088*/ 	.dword	$str$30


//--------------------- .text._ZN7cutlass13device_kernelINS_4conv6kernel13ConvUniversalINS1_16ConvProblemShapeILNS1_8OperatorE1ELi3EEENS1_10collective14CollectiveConvINS1_47MainloopSm100TmaUmmaWarpSpecializedImplicitGemmILS5_1ELi12ELi3ELi1ELi2EN4cute5tupleIJNSA_1CILi1EEESD_SD_EEEEENSB_IJNSC_ILi128EEESG_NSB_IJNSC_ILi32EEEEEEEEENS_6half_tESK_NSA_8TiledMMAINSA_8MMA_AtomIJNSA_20SM100_MMA_F16BF16_SSISK_SK_fLi128ELi128ELNSA_4UMMA5MajorE0ELSP_1ELNSO_7ScaleInE0ELSQ_0EEEEEENSA_6LayoutISE_NSB_IJNSC_ILi0EEESU_SU_EEEEENSB_IJNSA_10UnderscoreESX_SX_EEEEENS7_6detail27Sm100ImplicitGemmTileTraitsINSA_20SM90_TMA_LOAD_IM2COLENSA_14ComposedLayoutINSA_7SwizzleILi2ELi4ELi3EEENSA_18smem_ptr_flag_bitsILi16EEENST_INSB_IJNSC_ILi8EEESH_EEENSB_IJSH_SD_EEEEEEEvEENS11_INSA_13SM90_TMA_LOADENS13_INS14_ILi3ELi4ELi3EEES17_NST_INSB_IJNSC_ILi64EEES18_EEENSB_IJSD_S1G_EEEEEEEvEEEENS_8epilogue10collective18CollectiveEpilogueINS1N_23Sm100TmaWarpSpecializedILi4ELi2ELi32ELb1ELb0EEEJSJ_NSB_IJNST_ISG_SD_EENST_ISH_SD_EEEEESK_NSB_IJNSB_IJllllEEESD_SU_EEESK_S1W_NS1N_6fusion15FusionCallbacksIS1R_NS1X_17LinearCombinationISK_fSK_fLNS_15FloatRoundStyleE2EEESJ_S1U_JEEENSA_5SM1004TMEM4LOAD26SM100_TMEM_LOAD_32dp32b32xES12_S1C_NSA_39AutoVectorizingCopyWithAssumedAlignmentILi128EEENSA_21SM90_TMA_STORE_IM2COLES1C_S28_S28_EEEvvEEEEvNT_6ParamsE --------------------------
	.section	.text._ZN7cutlass13device_kernelINS_4conv6kernel13ConvUniversalINS1_16ConvProblemShapeILNS1_8OperatorE1ELi3EEENS1_10collective14CollectiveConvINS1_47MainloopSm100TmaUmmaWarpSpecializedImplicitGemmILS5_1ELi12ELi3ELi1ELi2EN4cute5tupleIJNSA_1CILi1EEESD_SD_EEEEENSB_IJNSC_ILi128EEESG_NSB_IJNSC_ILi32EEEEEEEEENS_6half_tESK_NSA_8TiledMMAINSA_8MMA_AtomIJNSA_20SM100_MMA_F16BF16_SSISK_SK_fLi128ELi128ELNSA_4UMMA5MajorE0ELSP_1ELNSO_7ScaleInE0ELSQ_0EEEEEENSA_6LayoutISE_NSB_IJNSC_ILi0EEESU_SU_EEEEENSB_IJNSA_10UnderscoreESX_SX_EEEEENS7_6detail27Sm100ImplicitGemmTileTraitsINSA_20SM90_TMA_LOAD_IM2COLENSA_14ComposedLayoutINSA_7SwizzleILi2ELi4ELi3EEENSA_18smem_ptr_flag_bitsILi16EEENST_INSB_IJNSC_ILi8EEESH_EEENSB_IJSH_SD_EEEEEEEvEENS11_INSA_13SM90_TMA_LOADENS13_INS14_ILi3ELi4ELi3EEES17_NST_INSB_IJNSC_ILi64EEES18_EEENSB_IJSD_S1G_EEEEEEEvEEEENS_8epilogue10collective18CollectiveEpilogueINS1N_23Sm100TmaWarpSpecializedILi4ELi2ELi32ELb1ELb0EEEJSJ_NSB_IJNST_ISG_SD_EENST_ISH_SD_EEEEESK_NSB_IJNSB_IJllllEEESD_SU_EEESK_S1W_NS1N_6fusion15FusionCallbacksIS1R_NS1X_17LinearCombinationISK_fSK_fLNS_15FloatRoundStyleE2EEESJ_S1U_JEEENSA_5SM1004TMEM4LOAD26SM100_TMEM_LOAD_32dp32b32xES12_S1C_NSA_39AutoVectorizingCopyWithAssumedAlignmentILi128EEENSA_21SM90_TMA_STORE_IM2COLES1C_S28_S28_EEEvvEEEEvNT_6ParamsE,"ax",@progbits
	.align	128
.text._ZN7cutlass13device_kernelINS_4conv6kernel13ConvUniversalINS1_16ConvProblemShapeILNS1_8OperatorE1ELi3EEENS1_10collective14CollectiveConvINS1_47MainloopSm100TmaUmmaWarpSpecializedImplicitGemmILS5_1ELi12ELi3ELi1ELi2EN4cute5tupleIJNSA_1CILi1EEESD_SD_EEEEENSB_IJNSC_ILi128EEESG_NSB_IJNSC_ILi32EEEEEEEEENS_6half_tESK_NSA_8TiledMMAINSA_8MMA_AtomIJNSA_20SM100_MMA_F16BF16_SSISK_SK_fLi128ELi128ELNSA_4UMMA5MajorE0ELSP_1ELNSO_7ScaleInE0ELSQ_0EEEEEENSA_6LayoutISE_NSB_IJNSC_ILi0EEESU_SU_EEEEENSB_IJNSA_10UnderscoreESX_SX_EEEEENS7_6detail27Sm100ImplicitGemmTileTraitsINSA_20SM90_TMA_LOAD_IM2COLENSA_14ComposedLayoutINSA_7SwizzleILi2ELi4ELi3EEENSA_18smem_ptr_flag_bitsILi16EEENST_INSB_IJNSC_ILi8EEESH_EEENSB_IJSH_SD_EEEEEEEvEENS11_INSA_13SM90_TMA_LOADENS13_INS14_ILi3ELi4ELi3EEES17_NST_INSB_IJNSC_ILi64EEES18_EEENSB_IJSD_S1G_EEEEEEEvEEEENS_8epilogue10collective18CollectiveEpilogueINS1N_23Sm100TmaWarpSpecializedILi4ELi2ELi32ELb1ELb0EEEJSJ_NSB_IJNST_ISG_SD_EENST_ISH_SD_EEEEESK_NSB_IJNSB_IJllllEEESD_SU_EEESK_S1W_NS1N_6fusion15FusionCallbacksIS1R_NS1X_17LinearCombinationISK_fSK_fLNS_15FloatRoundStyleE2EEESJ_S1U_JEEENSA_5SM1004TMEM4LOAD26SM100_TMEM_LOAD_32dp32b32xES12_S1C_NSA_39AutoVectorizingCopyWithAssumedAlignmentILi128EEENSA_21SM90_TMA_STORE_IM2COLES1C_S28_S28_EEEvvEEEEvNT_6ParamsE:
        .type           _ZN7cutlass13device_kernelINS_4conv6kernel13ConvUniversalINS1_16ConvProblemShapeILNS1_8OperatorE1ELi3EEENS1_10collective14CollectiveConvINS1_47MainloopSm100TmaUmmaWarpSpecializedImplicitGemmILS5_1ELi12ELi3ELi1ELi2EN4cute5tupleIJNSA_1CILi1EEESD_SD_EEEEENSB_IJNSC_ILi128EEESG_NSB_IJNSC_ILi32EEEEEEEEENS_6half_tESK_NSA_8TiledMMAINSA_8MMA_AtomIJNSA_20SM100_MMA_F16BF16_SSISK_SK_fLi128ELi128ELNSA_4UMMA5MajorE0ELSP_1ELNSO_7ScaleInE0ELSQ_0EEEEEENSA_6LayoutISE_NSB_IJNSC_ILi0EEESU_SU_EEEEENSB_IJNSA_10UnderscoreESX_SX_EEEEENS7_6detail27Sm100ImplicitGemmTileTraitsINSA_20SM90_TMA_LOAD_IM2COLENSA_14ComposedLayoutINSA_7SwizzleILi2ELi4ELi3EEENSA_18smem_ptr_flag_bitsILi16EEENST_INSB_IJNSC_ILi8EEESH_EEENSB_IJSH_SD_EEEEEEEvEENS11_INSA_13SM90_TMA_LOADENS13_INS14_ILi3ELi4ELi3EEES17_NST_INSB_IJNSC_ILi64EEES18_EEENSB_IJSD_S1G_EEEEEEEvEEEENS_8epilogue10collective18CollectiveEpilogueINS1N_23Sm100TmaWarpSpecializedILi4ELi2ELi32ELb1ELb0EEEJSJ_NSB_IJNST_ISG_SD_EENST_ISH_SD_EEEEESK_NSB_IJNSB_IJllllEEESD_SU_EEESK_S1W_NS1N_6fusion15FusionCallbacksIS1R_NS1X_17LinearCombinationISK_fSK_fLNS_15FloatRoundStyleE2EEESJ_S1U_JEEENSA_5SM1004TMEM4LOAD26SM100_TMEM_LOAD_32dp32b32xES12_S1C_NSA_39AutoVectorizingCopyWithAssumedAlignmentILi128EEENSA_21SM90_TMA_STORE_IM2COLES1C_S28_S28_EEEvvEEEEvNT_6ParamsE,@function
        .size           _ZN7cutlass13device_kernelINS_4conv6kernel13ConvUniversalINS1_16ConvProblemShapeILNS1_8OperatorE1ELi3EEENS1_10collective14CollectiveConvINS1_47MainloopSm100TmaUmmaWarpSpecializedImplicitGemmILS5_1ELi12ELi3ELi1ELi2EN4cute5tupleIJNSA_1CILi1EEESD_SD_EEEEENSB_IJNSC_ILi128EEESG_NSB_IJNSC_ILi32EEEEEEEEENS_6half_tESK_NSA_8TiledMMAINSA_8MMA_AtomIJNSA_20SM100_MMA_F16BF16_SSISK_SK_fLi128ELi128ELNSA_4UMMA5MajorE0ELSP_1ELNSO_7ScaleInE0ELSQ_0EEEEEENSA_6LayoutISE_NSB_IJNSC_ILi0EEESU_SU_EEEEENSB_IJNSA_10UnderscoreESX_SX_EEEEENS7_6detail27Sm100ImplicitGemmTileTraitsINSA_20SM90_TMA_LOAD_IM2COLENSA_14ComposedLayoutINSA_7SwizzleILi2ELi4ELi3EEENSA_18smem_ptr_flag_bitsILi16EEENST_INSB_IJNSC_ILi8EEESH_EEENSB_IJSH_SD_EEEEEEEvEENS11_INSA_13SM90_TMA_LOADENS13_INS14_ILi3ELi4ELi3EEES17_NST_INSB_IJNSC_ILi64EEES18_EEENSB_IJSD_S1G_EEEEEEEvEEEENS_8epilogue10collective18CollectiveEpilogueINS1N_23Sm100TmaWarpSpecializedILi4ELi2ELi32ELb1ELb0EEEJSJ_NSB_IJNST_ISG_SD_EENST_ISH_SD_EEEEESK_NSB_IJNSB_IJllllEEESD_SU_EEESK_S1W_NS1N_6fusion15FusionCallbacksIS1R_NS1X_17LinearCombinationISK_fSK_fLNS_15FloatRoundStyleE2EEESJ_S1U_JEEENSA_5SM1004TMEM4LOAD26SM100_TMEM_LOAD_32dp32b32xES12_S1C_NSA_39AutoVectorizingCopyWithAssumedAlignmentILi128EEENSA_21SM90_TMA_STORE_IM2COLES1C_S28_S28_EEEvvEEEEvNT_6ParamsE,(.L_x_191 - _ZN7cutlass13device_kernelINS_4conv6kernel13ConvUniversalINS1_16ConvProblemShapeILNS1_8OperatorE1ELi3EEENS1_10collective14CollectiveConvINS1_47MainloopSm100TmaUmmaWarpSpecializedImplicitGemmILS5_1ELi12ELi3ELi1ELi2EN4cute5tupleIJNSA_1CILi1EEESD_SD_EEEEENSB_IJNSC_ILi128EEESG_NSB_IJNSC_ILi32EEEEEEEEENS_6half_tESK_NSA_8TiledMMAINSA_8MMA_AtomIJNSA_20SM100_MMA_F16BF16_SSISK_SK_fLi128ELi128ELNSA_4UMMA5MajorE0ELSP_1ELNSO_7ScaleInE0ELSQ_0EEEEEENSA_6LayoutISE_NSB_IJNSC_ILi0EEESU_SU_EEEEENSB_IJNSA_10UnderscoreESX_SX_EEEEENS7_6detail27Sm100ImplicitGemmTileTraitsINSA_20SM90_TMA_LOAD_IM2COLENSA_14ComposedLayoutINSA_7SwizzleILi2ELi4ELi3EEENSA_18smem_ptr_flag_bitsILi16EEENST_INSB_IJNSC_ILi8EEESH_EEENSB_IJSH_SD_EEEEEEEvEENS11_INSA_13SM90_TMA_LOADENS13_INS14_ILi3ELi4ELi3EEES17_NST_INSB_IJNSC_ILi64EEES18_EEENSB_IJSD_S1G_EEEEEEEvEEEENS_8epilogue10collective18CollectiveEpilogueINS1N_23Sm100TmaWarpSpecializedILi4ELi2ELi32ELb1ELb0EEEJSJ_NSB_IJNST_ISG_SD_EENST_ISH_SD_EEEEESK_NSB_IJNSB_IJllllEEESD_SU_EEESK_S1W_NS1N_6fusion15FusionCallbacksIS1R_NS1X_17LinearCombinationISK_fSK_fLNS_15FloatRoundStyleE2EEESJ_S1U_JEEENSA_5SM1004TMEM4LOAD26SM100_TMEM_LOAD_32dp32b32xES12_S1C_NSA_39AutoVectorizingCopyWithAssumedAlignmentILi128EEENSA_21SM90_TMA_STORE_IM2COLES1C_S28_S28_EEEvvEEEEvNT_6ParamsE)
        .other          _ZN7cutlass13device_kernelINS_4conv6kernel13ConvUniversalINS1_16ConvProblemShapeILNS1_8OperatorE1ELi3EEENS1_10collective14CollectiveConvINS1_47MainloopSm100TmaUmmaWarpSpecializedImplicitGemmILS5_1ELi12ELi3ELi1ELi2EN4cute5tupleIJNSA_1CILi1EEESD_SD_EEEEENSB_IJNSC_ILi128EEESG_NSB_IJNSC_ILi32EEEEEEEEENS_6half_tESK_NSA_8TiledMMAINSA_8MMA_AtomIJNSA_20SM100_MMA_F16BF16_SSISK_SK_fLi128ELi128ELNSA_4UMMA5MajorE0ELSP_1ELNSO_7ScaleInE0ELSQ_0EEEEEENSA_6LayoutISE_NSB_IJNSC_ILi0EEESU_SU_EEEEENSB_IJNSA_10UnderscoreESX_SX_EEEEENS7_6detail27Sm100ImplicitGemmTileTraitsINSA_20SM90_TMA_LOAD_IM2COLENSA_14ComposedLayoutINSA_7SwizzleILi2ELi4ELi3EEENSA_18smem_ptr_flag_bitsILi16EEENST_INSB_IJNSC_ILi8EEESH_EEENSB_IJSH_SD_EEEEEEEvEENS11_INSA_13SM90_TMA_LOADENS13_INS14_ILi3ELi4ELi3EEES17_NST_INSB_IJNSC_ILi64EEES18_EEENSB_IJSD_S1G_EEEEEEEvEEEENS_8epilogue10collective18CollectiveEpilogueINS1N_23Sm100TmaWarpSpecializedILi4ELi2ELi32ELb1ELb0EEEJSJ_NSB_IJNST_ISG_SD_EENST_ISH_SD_EEEEESK_NSB_IJNSB_IJllllEEESD_SU_EEESK_S1W_NS1N_6fusion15FusionCallbacksIS1R_NS1X_17LinearCombinationISK_fSK_fLNS_15FloatRoundStyleE2EEESJ_S1U_JEEENSA_5SM1004TMEM4LOAD26SM100_TMEM_LOAD_32dp32b32xES12_S1C_NSA_39AutoVectorizingCopyWithAssumedAlignmentILi128EEENSA_21SM90_TMA_STORE_IM2COLES1C_S28_S28_EEEvvEEEEvNT_6ParamsE,@"STO_CUDA_ENTRY STV_DEFAULT"
_ZN7cutlass13device_kernelINS_4conv6kernel13ConvUniversalINS1_16ConvProblemShapeILNS1_8OperatorE1ELi3EEENS1_10collective14CollectiveConvINS1_47MainloopSm100TmaUmmaWarpSpecializedImplicitGemmILS5_1ELi12ELi3ELi1ELi2EN4cute5tupleIJNSA_1CILi1EEESD_SD_EEEEENSB_IJNSC_ILi128EEESG_NSB_IJNSC_ILi32EEEEEEEEENS_6half_tESK_NSA_8TiledMMAINSA_8MMA_AtomIJNSA_20SM100_MMA_F16BF16_SSISK_SK_fLi128ELi128ELNSA_4UMMA5MajorE0ELSP_1ELNSO_7ScaleInE0ELSQ_0EEEEEENSA_6LayoutISE_NSB_IJNSC_ILi0EEESU_SU_EEEEENSB_IJNSA_10UnderscoreESX_SX_EEEEENS7_6detail27Sm100ImplicitGemmTileTraitsINSA_20SM90_TMA_LOAD_IM2COLENSA_14ComposedLayoutINSA_7SwizzleILi2ELi4ELi3EEENSA_18smem_ptr_flag_bitsILi16EEENST_INSB_IJNSC_ILi8EEESH_EEENSB_IJSH_SD_EEEEEEEvEENS11_INSA_13SM90_TMA_LOADENS13_INS14_ILi3ELi4ELi3EEES17_NST_INSB_IJNSC_ILi64EEES18_EEENSB_IJSD_S1G_EEEEEEEvEEEENS_8epilogue10collective18CollectiveEpilogueINS1N_23Sm100TmaWarpSpecializedILi4ELi2ELi32ELb1ELb0EEEJSJ_NSB_IJNST_ISG_SD_EENST_ISH_SD_EEEEESK_NSB_IJNSB_IJllllEEESD_SU_EEESK_S1W_NS1N_6fusion15FusionCallbacksIS1R_NS1X_17LinearCombinationISK_fSK_fLNS_15FloatRoundStyleE2EEESJ_S1U_JEEENSA_5SM1004TMEM4LOAD26SM100_TMEM_LOAD_32dp32b32xES12_S1C_NSA_39AutoVectorizingCopyWithAssumedAlignmentILi128EEENSA_21SM90_TMA_STORE_IM2COLES1C_S28_S28_EEEvvEEEEvNT_6ParamsE:
[----:B------:R-:W1:Y:S01]  /*0000*/  LDC R1, c[0x0][0x37c] ;  /* 0x0000df00ff017b82 */ /* 0x000e620000000800 */
[----:B------:R-:W2:Y:S01]  /*0010*/  S2R R83, SR_TID.X ;  /* 0x0000000000537919 */ /* 0x000ea20000002100 */
[----:B------:R-:W3:Y:S01]  /*0020*/  LDCU.64 UR8, c[0x0][0x990] ;  /* 0x00013200ff0877ac */ /* 0x000ee20008000a00 */
[----:B-1----:R-:W-:Y:S01]  /*0030*/  VIADD R1, R1, 0xfffffff8 ;  /* 0xfffffff801017836 */ /* 0x002fe20000000000 */
[----:B------:R-:W-:Y:S02]  /*0040*/  PRMT R85, RZ, 0x7610, R85 ;  /* 0x00007610ff557816 */ /* 0x000fe40000000055 */
[----:B------:R-:W-:Y:S01]  /*0050*/  ELECT P3, URZ, PT ;  /* 0x0000000000ff782f */ /* 0x000fe20003860000 */
[----:B---3--:R-:W-:-:S04]  /*0060*/  UISETP.NE.U32.AND UP0, UPT, UR8, URZ, UPT ;  /* 0x000000ff0800728c */ /* 0x008fc8000bf05070 */
[----:B------:R-:W-:Y:S01]  /*0070*/  UISETP.NE.AND.EX UP0, UPT, UR9, URZ, UPT, UP0 ;  /* 0x000000ff0900728c */ /* 0x000fe2000bf05300 */
[----:B--2---:R-:W-:-:S05]  /*0080*/  SHF.R.U32.HI R86, RZ, 0x5, R83 ;  /* 0x00000005ff567819 */ /* 0x004fca0000011653 */
[----:B------:R-:W1:Y:S02]  /*0090*/  SHFL.IDX PT, R0, R86, RZ, 0x1f ;  /* 0x00001fff56007589 */ /* 0x000e6400000e0000 */
[----:B-1----:R-:W-:Y:S01]  /*00a0*/  R2UR UR18, R0 ;  /* 0x00000000001272ca */ /* 0x002fe200000e0000 */
[----:B------:R-:W-:-:S14]  /*00b0*/  BRA.U UP0, `(.L_x_0) ;  /* 0x0000000100307547 */ /* 0x000fdc000b800000 */
[----:B------:R-:W1:Y:S02]  /*00c0*/  LDCU.64 UR4, c[0x0][0x988] ;  /* 0x00013100ff0477ac */ /* 0x000e640008000a00 */
[----:B-1----:R-:W-:-:S04]  /*00d0*/  UISETP.NE.U32.AND UP0, UPT, UR4, URZ, UPT ;  /* 0x000000ff0400728c */ /* 0x002fc8000bf05070 */
[----:B------:R-:W-:-:S09]  /*00e0*/  UISETP.NE.AND.EX UP0, UPT, UR5, URZ, UPT, UP0 ;  /* 0x000000ff0500728c */ /* 0x000fd2000bf05300 */
[----:B------:R-:W-:Y:S05]  /*00f0*/  BRA.U !UP0, `(.L_x_1) ;  /* 0x0000000108147547 */ /* 0x000fea000b800000 */
[----:B------:R-:W1:Y:S01]  /*0100*/  LDC.64 R2, c[0x0][0x988] ;  /* 0x00026200ff027b82 */ /* 0x000e620000000a00 */
[----:B------:R-:W1:Y:S02]  /*0110*/  LDCU.64 UR4, c[0x0][0x358] ;  /* 0x00006b00ff0477ac */ /* 0x000e640008000a00 */
[----:B-1----:R1:W5:Y:S01]  /*0120*/  LDG.E R41, desc[UR4][R2.64] ;  /* 0x0000000402297981 */ /* 0x002362000c1e1900 */
[----:B------:R-:W-:Y:S01]  /*0130*/  HFMA2 R85, -RZ, RZ, 0, 5.9604644775390625e-08 ;  /* 0x00000001ff557431 */ /* 0x000fe200000001ff */
[----:B------:R-:W-:Y:S05]  /*0140*/  BRA `(.L_x_0) ;  /* 0x00000000000c7947 */ /* 0x000fea0003800000 */
.L_x_1:
[----:B------:R-:W1:Y:S01]  /*0150*/  LDCU UR4, c[0x0][0x980] ;  /* 0x00013000ff0477ac */ /* 0x000e620008000800 */
[----:B------:R-:W-:Y:S01]  /*0160*/  HFMA2 R85, -RZ, RZ, 0, 5.9604644775390625e-08 ;  /* 0x00000001ff557431 */ /* 0x000fe200000001ff */
[----:B-1----:R-:W-:-:S07]  /*0170*/  MOV R41, UR4 ;  /* 0x0000000400297c02 */ /* 0x002fce0008000f00 */
.L_x_0:
[----:B------:R-:W2:Y:S02]  /*0180*/  LDCU.64 UR4, c[0x0][0x9b0] ;  /* 0x00013600ff0477ac */ /* 0x000ea40008000a00 */
[----:B--2---:R-:W-:-:S04]  /*0190*/  UISETP.NE.U32.AND UP0, UPT, UR4, URZ, UPT ;  /* 0x000000ff0400728c */ /* 0x004fc8000bf05070 */
[----:B------:R-:W-:-:S09]  /*01a0*/  UISETP.NE.AND.EX UP0, UPT, UR5, URZ, UPT, UP0 ;  /* 0x000000ff0500728c */ /* 0x000fd2000bf05300 */
[----:B------:R-:W-:Y:S05]  /*01b0*/  BRA.U UP0, `(.L_x_2) ;  /* 0x0000000100287547 */ /* 0x000fea000b800000 */
[----:B------:R-:W2:Y:S02]  /*01c0*/  LDCU.64 UR4, c[0x0][0x9a8] ;  /* 0x00013500ff0477ac */ /* 0x000ea40008000a00 */
[----:B--2---:R-:W-:-:S04]  /*01d0*/  UISETP.NE.U32.AND UP0, UPT, UR4, URZ, UPT ;  /* 0x000000ff0400728c */ /* 0x004fc8000bf05070 */
[----:B------:R-:W-:-:S09]  /*01e0*/  UISETP.NE.AND.EX UP0, UPT, UR5, URZ, UPT, UP0 ;  /* 0x000000ff0500728c */ /* 0x000fd2000bf05300 */
[----:B------:R-:W-:Y:S05]  /*01f0*/  BRA.U !UP0, `(.L_x_3) ;  /* 0x0000000108107547 */ /* 0x000fea000b800000 */
[----:B------:R-:W2:Y:S01]  /*0200*/  LDC.64 R38, c[0x0][0x9a8] ;  /* 0x00026a00ff267b82 */ /* 0x000ea20000000a00 */
[----:B------:R-:W2:Y:S02]  /*0210*/  LDCU.64 UR4, c[0x0][0x358] ;  /* 0x00006b00ff0477ac */ /* 0x000ea40008000a00 */
[----:B--2---:R2:W5:Y:S01]  /*0220*/  LDG.E R38, desc[UR4][R38.64] ;  /* 0x0000000426267981 */ /* 0x004562000c1e1900 */
[----:B------:R-:W-:Y:S05]  /*0230*/  BRA `(.L_x_2) ;  /* 0x0000000000087947 */ /* 0x000fea0003800000 */
.L_x_3:
[----:B------:R-:W2:Y:S02]  /*0240*/  LDCU UR4, c[0x0][0x9a0] ;  /* 0x00013400ff0477ac */ /* 0x000ea40008000800 */
[----:B--2---:R-:W-:Y:S02]  /*0250*/  MOV R38, UR4 ;  /* 0x0000000400267c02 */ /* 0x004fe40008000f00 */
.L_x_2:
[----:B------:R-:W-:Y:S01]  /*0260*/  IMAD.U32 R0, RZ, RZ, UR18 ;  /* 0x00000012ff007e24 */ /* 0x000fe2000f8e00ff */
[----:B------:R-:W-:Y:S04]  /*0270*/  BSSY.RECONVERGENT B0, `(.L_x_4) ;  /* 0x000000c000007945 */ /* 0x000fe80003800200 */
[C---:B------:R-:W-:Y:S02]  /*0280*/  ISETP.NE.OR P1, PT, R0.reuse, 0x1, !P3 ;  /* 0x000000010000780c */ /* 0x040fe40005f25670 */
[----:B------:R-:W-:-:S11]  /*0290*/  ISETP.NE.OR P0, PT, R0, 0x3, !P3 ;  /* 0x000000030000780c */ /* 0x000fd60005f05670 */
[----:B------:R-:W-:Y:S05]  /*02a0*/  @P1 BRA `(.L_x_5) ;  /* 0x0000000000201947 */ /* 0x000fea0003800000 */
[----:B------:R-:W3:Y:S02]  /*02b0*/  LDCU.64 UR4, c[0x0][0x348] ;  /* 0x00006900ff0477ac */ /* 0x000ee40008000a00 */
[----:B---3--:R-:W-:Y:S02]  /*02c0*/  UIADD3 UR6, UP1, UPT, UR4, 0x80, URZ ;  /* 0x0000008004067890 */ /* 0x008fe4000ff3e0ff */
[----:B------:R-:W-:Y:S02]  /*02d0*/  UIADD3 UR4, UP0, UPT, UR4, 0x200, URZ ;  /* 0x0000020004047890 */ /* 0x000fe4000ff1e0ff */
[----:B------:R-:W-:Y:S02]  /*02e0*/  UIADD3.X UR7, UPT, UPT, URZ, UR5, URZ, UP1, !UPT ;  /* 0x00000005ff077290 */ /* 0x000fe40008ffe4ff */
[----:B------:R-:W-:-:S07]  /*02f0*/  UIADD3.X UR5, UPT, UPT, URZ, UR5, URZ, UP0, !UPT ;  /* 0x00000005ff057290 */ /* 0x000fce00087fe4ff */
[----:B------:R3:W-:Y:S02]  /*0300*/  UTMACCTL.PF [UR6] ;  /* 0x00000000060079b9 */ /* 0x0007e40008040000 */
[----:B------:R3:W-:Y:S02]  /*0310*/  UTMACCTL.PF [UR4] ;  /* 0x00000000040079b9 */ /* 0x0007e40008040000 */
[----:B---3--:R-:W-:Y:S01]  /*0320*/  NOP ;  /* 0x0000000000007918 */ /* 0x008fe20000000000 */
.L_x_5:
[----:B------:R-:W-:Y:S05]  /*0330*/  BSYNC.RECONVERGENT B0 ;  /* 0x0000000000007941 */ /* 0x000fea0003800200 */
.L_x_4:
[----:B------:R-:W-:Y:S04]  /*0340*/  BSSY.RECONVERGENT B0, `(.L_x_6) ;  /* 0x000000a000007945 */ /* 0x000fe80003800200 */
        /* <DEDUP_REMOVED lines=9> */
.L_x_7:
[----:B------:R-:W-:Y:S05]  /*03e0*/  BSYNC.RECONVERGENT B0 ;  /* 0x0000000000007941 */ /* 0x000fea0003800200 */
.L_x_6:
[----:B------:R-:W3:Y:S01]  /*03f0*/  LDCU.64 UR4, c[0x0][0x988] ;  /* 0x00013100ff0477ac */ /* 0x000ee20008000a00 */
[----:B------:R-:W-:Y:S02]  /*0400*/  UISETP.EQ.U32.AND UP2, UPT, UR8, URZ, UPT ;  /* 0x000000ff0800728c */ /* 0x000fe4000bf42070 */
[----:B------:R-:W-:Y:S02]  /*0410*/  UPLOP3.LUT UP3, UPT, UPT, UPT, UPT, 0x80, 0x8 ;  /* 0x000000000008789c */ /* 0x000fe40003f6f070 */
[----:B---3--:R-:W-:-:S04]  /*0420*/  UISETP.NE.U32.AND UP0, UPT, UR4, URZ, UPT ;  /* 0x000000ff0400728c */ /* 0x008fc8000bf05070 */
[----:B------:R-:W-:-:S04]  /*0430*/  UISETP.NE.AND.EX UP1, UPT, UR5, URZ, UPT, UP0 ;  /* 0x000000ff0500728c */ /* 0x000fc8000bf25300 */
[----:B------:R-:W-:-:S04]  /*0440*/  UISETP.EQ.OR.EX UP4, UPT, UR9, URZ, !UP1, UP2 ;  /* 0x000000ff0900728c */ /* 0x000fc8000cf82720 */
[----:B------:R-:W-:-:S06]  /*0450*/  UP2UR UR4, UPR, URZ, 0x10 ;  /* 0x00000010ff047883 */ /* 0x000fcc0008000000 */
[----:B------:R-:W-:Y:S01]  /*0460*/  MOV R93, UR4 ;  /* 0x00000004005d7c02 */ /* 0x000fe20008000f00 */
[----:B------:R-:W-:Y:S06]  /*0470*/  BRA.U !UP4, `(.L_x_8) ;  /* 0x000000010c207547 */ /* 0x000fec000b800000 */
[----:B------:R-:W-:Y:S01]  /*0480*/  UISETP.NE.U32.AND UP2, UPT, UR8, URZ, UPT ;  /* 0x000000ff0800728c */ /* 0x000fe2000bf45070 */
[----:B-----5:R-:W-:Y:S01]  /*0490*/  FSETP.NEU.AND P0, PT, R41, RZ, PT ;  /* 0x000000ff2900720b */ /* 0x020fe20003f0d000 */
[----:B------:R-:W-:Y:S02]  /*04a0*/  USEL UR4, URZ, 0xffffffff, UP1 ;  /* 0xffffffffff047887 */ /* 0x000fe40008800000 */
[----:B------:R-:W-:-:S10]  /*04b0*/  UISETP.NE.AND.EX UP2, UPT, UR9, URZ, UPT, UP2 ;  /* 0x000000ff0900728c */ /* 0x000fd4000bf45320 */
[----:B------:R-:W-:Y:S01]  /*04c0*/  VOTEU.ANY UP0, P0 ;  /* 0x0000000000ff7886 */ /* 0x000fe20000000100 */
[----:B------:R-:W-:-:S04]  /*04d0*/  @!UP2 USEL UR4, URZ, 0xffffffff, UP0 ;  /* 0xffffffffff04a887 */ /* 0x000fc80008000000 */
[----:B------:R-:W-:-:S04]  /*04e0*/  ULOP3.LUT UR4, UR4, 0x1, URZ, 0xc0, !UPT ;  /* 0x0000000104047892 */ /* 0x000fc8000f8ec0ff */
[----:B------:R-:W-:-:S11]  /*04f0*/  UISETP.NE.U32.AND UP3, UPT, UR4, 0x1, UPT ;  /* 0x000000010400788c */ /* 0x000fd6000bf65070 */
.L_x_8:
[----:B-1----:R-:W1:Y:S01]  /*0500*/  SHFL.IDX PT, R2, R86, RZ, 0x1f ;  /* 0x00001fff56027589 */ /* 0x002e6200000e0000 */
[----:B------:R-:W-:-:S04]  /*0510*/  UISETP.NE.AND UP0, UPT, UR18, 0x2, UPT ;  /* 0x000000021200788c */ /* 0x000fc8000bf05270 */
[----:B------:R-:W-:Y:S01]  /*0520*/  USEL UR56, URZ, 0x1, UP0 ;  /* 0x00000001ff387887 */ /* 0x000fe20008000000 */
[----:B-1----:R-:W-:-:S13]  /*0530*/  ISETP.NE.AND P0, PT, R2, RZ, PT ;  /* 0x000000ff0200720c */ /* 0x002fda0003f05270 */
[----:B------:R-:W-:Y:S05]  /*0540*/  @P0 BRA `(.L_x_9) ;  /* 0x0000000000940947 */ /* 0x000fea0003800000 */
[----:B------:R-:W-:Y:S01]  /*0550*/  ELECT P0, URZ, PT ;  /* 0x0000000000ff782f */ /* 0x000fe20003800000 */
[----:B------:R-:W-:-:S12]  /*0560*/  BSSY.RECONVERGENT B0, `(.L_x_9) ;  /* 0x0000023000007945 */ /* 0x000fd80003800200 */
[----:B------:R-:W-:Y:S05]  /*0570*/  @!P0 BRA `(.L_x_10) ;  /* 0x0000000000848947 */ /* 0x000fea0003800000 */
[----:B------:R-:W1:Y:S01]  /*0580*/  S2UR UR4, SR_CgaCtaId ;  /* 0x00000000000479c3 */ /* 0x000e620000008800 */
[----:B------:R-:W-:Y:S01]  /*0590*/  UMOV UR5, 0x400 ;  /* 0x0000040000057882 */ /* 0x000fe20000000000 */
[----:B------:R-:W-:Y:S02]  /*05a0*/  UMOV UR6, 0x1 ;  /* 0x0000000100067882 */ /* 0x000fe40000000000 */
[----:B------:R-:W-:-:S04]  /*05b0*/  UIADD3 UR6, UPT, UPT, -UR6, 0x100000, URZ ;  /* 0x0010000006067890 */ /* 0x000fc8000fffe1ff */
[----:B------:R-:W-:Y:S02]  /*05c0*/  USHF.L.U32 UR7, UR6, 0xb, URZ ;  /* 0x0000000b06077899 */ /* 0x000fe400080006ff */
[----:B------:R-:W-:Y:S02]  /*05d0*/  USHF.L.U32 UR6, UR6, 0x1, URZ ;  /* 0x0000000106067899 */ /* 0x000fe400080006ff */
[----:B-1----:R-:W-:Y:S01]  /*05e0*/  ULEA UR4, UR4, UR5, 0x18 ;  /* 0x0000000504047291 */ /* 0x002fe2000f8ec0ff */
[----:B------:R-:W1:Y:S11]  /*05f0*/  FENCE.VIEW.ASYNC.S ;  /* 0x00000000000073c6 */ /* 0x000e760000000000 */
[----:B-1----:R1:W3:Y:S01]  /*0600*/  SYNCS.EXCH.64 URZ, [UR4], UR6 ;  /* 0x0000000604ff75b2 */ /* 0x0022e20008000100 */
[----:B------:R1:W4:Y:S01]  /*0610*/  SYNCS.EXCH.64 URZ, [UR4+0x60], UR6 ;  /* 0x0000600604ff75b2 */ /* 0x0003220008000100 */
[----:B------:R1:W1:Y:S01]  /*0620*/  SYNCS.EXCH.64 URZ, [UR4+0x8], UR6 ;  /* 0x0000080604ff75b2 */ /* 0x0002620008000100 */
        /* <DEDUP_REMOVED lines=21> */
[----:B---3--:R-:W-:Y:S01]  /*0780*/  NOP ;  /* 0x0000000000007918 */ /* 0x008fe20000000000 */
.L_x_10:
[----:B-1----:R-:W-:Y:S05]  /*0790*/  BSYNC.RECONVERGENT B0 ;  /* 0x0000000000007941 */ /* 0x002fea0003800200 */
.L_x_9:
[----:B------:R-:W1:Y:S01]  /*07a0*/  SHFL.IDX PT, R2, R86, RZ, 0x1f ;  /* 0x00001fff56027589 */ /* 0x000e6200000e0000 */
[----:B------:R-:W-:Y:S01]  /*07b0*/  NOP ;  /* 0x0000000000007918 */ /* 0x000fe20000000000 */
[----:B-1----:R-:W-:-:S13]  /*07c0*/  ISETP.NE.AND P0, PT, R2, 0x1, PT ;  /* 0x000000010200780c */ /* 0x002fda0003f05270 */
[----:B------:R-:W-:Y:S05]  /*07d0*/  @P0 BRA `(.L_x_11) ;  /* 0x0000000000580947 */ /* 0x000fea0003800000 */
[----:B------:R-:W1:Y:S01]  /*07e0*/  S2UR UR4, SR_CgaCtaId ;  /* 0x00000000000479c3 */ /* 0x000e620000008800 */
[----:B------:R-:W-:Y:S01]  /*07f0*/  UMOV UR5, 0x400 ;  /* 0x0000040000057882 */ /* 0x000fe20000000000 */
[----:B------:R-:W-:Y:S01]  /*0800*/  UMOV UR8, 0x20 ;  /* 0x0000002000087882 */ /* 0x000fe20000000000 */
[----:B------:R-:W-:Y:S01]  /*0810*/  UMOV UR6, 0x80 ;  /* 0x0000008000067882 */ /* 0x000fe20000000000 */
[----:B------:R-:W-:-:S04]  /*0820*/  UIADD3 UR8, UPT, UPT, -UR8, 0x100000, URZ ;  /* 0x0010000008087890 */ /* 0x000fc8000fffe1ff */
[----:B------:R-:W-:Y:S02]  /*0830*/  USHF.L.U32 UR9, UR8, 0xb, URZ ;  /* 0x0000000b08097899 */ /* 0x000fe400080006ff */
[----:B------:R-:W-:Y:S02]  /*0840*/  USHF.L.U32 UR8, UR8, 0x1, URZ ;  /* 0x0000000108087899 */ /* 0x000fe400080006ff */
[----:B------:R-:W-:-:S04]  /*0850*/  UIADD3 UR6, UPT, UPT, -UR6, 0x100000, URZ ;  /* 0x0010000006067890 */ /* 0x000fc8000fffe1ff */
[----:B------:R-:W-:Y:S02]  /*0860*/  USHF.L.U32 UR7, UR6, 0xb, URZ ;  /* 0x0000000b06077899 */ /* 0x000fe400080006ff */
[----:B------:R-:W-:Y:S01]  /*0870*/  USHF.L.U32 UR6, UR6, 0x1, URZ ;  /* 0x0000000106067899 */ /* 0x000fe200080006ff */
[----:B------:R-:W-:Y:S01]  /*0880*/  ELECT P0, URZ, PT ;  /* 0x0000000000ff782f */ /* 0x000fe20003800000 */
[----:B-1----:R-:W-:Y:S01]  /*0890*/  ULEA UR4, UR4, UR5, 0x18 ;  /* 0x0000000504047291 */ /* 0x002fe2000f8ec0ff */
[----:B------:R-:W1:Y:S11]  /*08a0*/  FENCE.VIEW.ASYNC.S ;  /* 0x00000000000073c6 */ /* 0x000e760000000000 */
[----:B-1----:R1:W3:Y:S01]  /*08b0*/  SYNCS.EXCH.64 URZ, [UR4+0xc0], UR8 ;  /* 0x0000c00804ff75b2 */ /* 0x0022e20008000100 */
[----:B------:R1:W1:Y:S01]  /*08c0*/  SYNCS.EXCH.64 URZ, [UR4+0xe0], UR6 ;  /* 0x0000e00604ff75b2 */ /* 0x0002620008000100 */
[----:B------:R1:W1:Y:S01]  /*08d0*/  SYNCS.EXCH.64 URZ, [UR4+0xc8], UR8 ;  /* 0x0000c80804ff75b2 */ /* 0x0002620008000100 */
[----:B------:R1:W1:Y:S01]  /*08e0*/  SYNCS.EXCH.64 URZ, [UR4+0xe8], UR6 ;  /* 0x0000e80604ff75b2 */ /* 0x0002620008000100 */
[----:B------:R1:W1:Y:S01]  /*08f0*/  SYNCS.EXCH.64 URZ, [UR4+0xd0], UR8 ;  /* 0x0000d00804ff75b2 */ /* 0x0002620008000100 */
[----:B------:R1:W1:Y:S01]  /*0900*/  SYNCS.EXCH.64 URZ, [UR4+0xf0], UR6 ;  /* 0x0000f00604ff75b2 */ /* 0x0002620008000100 */
[----:B------:R1:W1:Y:S01]  /*0910*/  SYNCS.EXCH.64 URZ, [UR4+0xd8], UR8 ;  /* 0x0000d80804ff75b2 */ /* 0x0002620008000100 */
[----:B------:R1:W1:Y:S01]  /*0920*/  SYNCS.EXCH.64 URZ, [UR4+0xf8], UR6 ;  /* 0x0000f80604ff75b2 */ /* 0x0002620008000100 */
[----:B------:R-:W-:Y:S01]  /*0930*/  NOP ;  /* 0x0000000000007918 */ /* 0x000fe20000000000 */
.L_x_11:
[----:B------:R-:W2:Y:S01]  /*0940*/  SHFL.IDX PT, R2, R86, RZ, 0x1f ;  /* 0x00001fff56027589 */ /* 0x000ea200000e0000 */
[----:B------:R-:W-:Y:S01]  /*0950*/  NOP ;  /* 0x0000000000007918 */ /* 0x000fe20000000000 */
[----:B--2---:R-:W-:-:S13]  /*0960*/  ISETP.NE.AND P0, PT, R2, 0x3, PT ;  /* 0x000000030200780c */ /* 0x004fda0003f05270 */
[----:B------:R-:W-:Y:S05]  /*0970*/  @P0 BRA `(.L_x_12) ;  /* 0x0000000000300947 */ /* 0x000fea0003800000 */
[----:B-1----:R-:W1:Y:S01]  /*0980*/  S2UR UR4, SR_CgaCtaId ;  /* 0x00000000000479c3 */ /* 0x002e620000008800 */
[----:B------:R-:W-:Y:S01]  /*0990*/  UMOV UR6, 0x400 ;  /* 0x0000040000067882 */ /* 0x000fe20000000000 */
[----:B------:R-:W-:Y:S01]  /*09a0*/  UMOV UR5, 0x20 ;  /* 0x0000002000057882 */ /* 0x000fe20000000000 */
[----:B------:R-:W-:Y:S01]  /*09b0*/  ELECT P0, URZ, PT ;  /* 0x0000000000ff782f */ /* 0x000fe20003800000 */
[----:B-1----:R-:W-:Y:S02]  /*09c0*/  ULEA UR6, UR4, UR6, 0x18 ;  /* 0x0000000604067291 */ /* 0x002fe4000f8ec0ff */
[----:B------:R-:W-:-:S04]  /*09d0*/  UIADD3 UR4, UPT, UPT, -UR5, 0x100000, URZ ;  /* 0x0010000005047890 */ /* 0x000fc8000fffe1ff */
[----:B------:R-:W-:Y:S02]  /*09e0*/  USHF.L.U32 UR5, UR4, 0xb, URZ ;  /* 0x0000000b04057899 */ /* 0x000fe400080006ff */
[----:B------:R-:W-:Y:S01]  /*09f0*/  USHF.L.U32 UR4, UR4, 0x1, URZ ;  /* 0x0000000104047899 */ /* 0x000fe200080006ff */
[----:B------:R-:W1:Y:S11]  /*0a00*/  FENCE.VIEW.ASYNC.S ;  /* 0x00000000000073c6 */ /* 0x000e760000000000 */
[----:B-1----:R2:W1:Y:S01]  /*0a10*/  SYNCS.EXCH.64 URZ, [UR6+0x100], UR4 ;  /* 0x0001000406ff75b2 */ /* 0x0024620008000100 */
[----:B------:R2:W1:Y:S02]  /*0a20*/  SYNCS.EXCH.64 URZ, [UR6+0x108], UR4 ;  /* 0x0001080406ff75b2 */ /* 0x0004640008000100 */
[----:B--2---:R-:W-:Y:S01]  /*0a30*/  NOP ;  /* 0x0000000000007918 */ /* 0x004fe20000000000 */
.L_x_12:
[----:B------:R-:W2:Y:S01]  /*0a40*/  SHFL.IDX PT, R2, R86, RZ, 0x1f ;  /* 0x00001fff56027589 */ /* 0x000ea200000e0000 */
[----:B------:R-:W-:Y:S01]  /*0a50*/  NOP ;  /* 0x0000000000007918 */ /* 0x000fe20000000000 */
[----:B--2---:R-:W-:-:S13]  /*0a60*/  ISETP.NE.AND P0, PT, R2, 0x4, PT ;  /* 0x000000040200780c */ /* 0x004fda0003f05270 */
[----:B------:R-:W-:Y:S05]  /*0a70*/  @P0 BRA `(.L_x_13) ;  /* 0x0000000000440947 */ /* 0x000fea0003800000 */
[----:B-1----:R-:W1:Y:S01]  /*0a80*/  S2UR UR6, SR_CgaCtaId ;  /* 0x00000000000679c3 */ /* 0x002e620000008800 */
[----:B------:R-:W-:Y:S01]  /*0a90*/  UMOV UR4, 0x100 ;  /* 0x0000010000047882 */ /* 0x000fe20000000000 */
[----:B------:R-:W-:Y:S01]  /*0aa0*/  UMOV UR5, 0x400 ;  /* 0x0000040000057882 */ /* 0x000fe20000000000 */
[----:B------:R-:W-:Y:S01]  /*0ab0*/  USEL UR4, UR4, 0xe0, UP3 ;  /* 0x000000e004047887 */ /* 0x000fe20009800000 */
[----:B------:R-:W-:Y:S01]  /*0ac0*/  UMOV UR8, 0x1 ;  /* 0x0000000100087882 */ /* 0x000fe20000000000 */
[----:B------:R-:W-:Y:S01]  /*0ad0*/  ELECT P0, URZ, PT ;  /* 0x0000000000ff782f */ /* 0x000fe20003800000 */
[----:B------:R-:W-:-:S04]  /*0ae0*/  UIADD3 UR8, UPT, UPT, -UR8, 0x100000, URZ ;  /* 0x0010000008087890 */ /* 0x000fc8000fffe1ff */
[----:B------:R-:W-:Y:S02]  /*0af0*/  USHF.L.U32 UR9, UR8, 0xb, URZ ;  /* 0x0000000b08097899 */ /* 0x000fe400080006ff */
[----:B------:R-:W-:Y:S02]  /*0b00*/  USHF.L.U32 UR8, UR8, 0x1, URZ ;  /* 0x0000000108087899 */ /* 0x000fe400080006ff */
[----:B-1----:R-:W-:Y:S02]  /*0b10*/  ULEA UR6, UR6, UR5, 0x18 ;  /* 0x0000000506067291 */ /* 0x002fe4000f8ec0ff */
[----:B------:R-:W-:-:S04]  /*0b20*/  UIADD3 UR4, UPT, UPT, -UR4, 0x100000, URZ ;  /* 0x0010000004047890 */ /* 0x000fc8000fffe1ff */
[----:B------:R-:W-:Y:S02]  /*0b30*/  USHF.L.U32 UR5, UR4, 0xb, URZ ;  /* 0x0000000b04057899 */ /* 0x000fe400080006ff */
[----:B------:R-:W-:Y:S01]  /*0b40*/  USHF.L.U32 UR4, UR4, 0x1, URZ ;  /* 0x0000000104047899 */ /* 0x000fe200080006ff */
[----:B------:R-:W1:Y:S03]  /*0b50*/  FENCE.VIEW.ASYNC.S ;  /* 0x00000000000073c6 */ /* 0x000e660000000000 */
[----:B-1----:R2:W1:Y:S08]  /*0b60*/  SYNCS.EXCH.64 URZ, [UR6+0x110], UR8 ;  /* 0x0001100806ff75b2 */ /* 0x0024700008000100 */
[----:B------:R2:W1:Y:S02]  /*0b70*/  SYNCS.EXCH.64 URZ, [UR6+0x118], UR4 ;  /* 0x0001180406ff75b2 */ /* 0x0004640008000100 */
[----:B--2---:R-:W-:Y:S01]  /*0b80*/  NOP ;  /* 0x0000000000007918 */ /* 0x004fe20000000000 */
.L_x_13:
[----:B------:R-:W2:Y:S01]  /*0b90*/  SHFL.IDX PT, R2, R86, RZ, 0x1f ;  /* 0x00001fff56027589 */ /* 0x000ea200000e0000 */
[----:B------:R-:W1:Y:S01]  /*0ba0*/  S2UR UR51, SR_CTAID.X ;  /* 0x00000000003379c3 */ /* 0x000e620000002500 */
[----:B------:R-:W-:-:S07]  /*0bb0*/  NOP ;  /* 0x0000000000007918 */ /* 0x000fce0000000000 */
[----:B------:R-:W1:Y:S01]  /*0bc0*/  S2UR UR24, SR_CTAID.Y ;  /* 0x00000000001879c3 */ /* 0x000e620000002600 */
[----:B--2---:R-:W-:-:S13]  /*0bd0*/  ISETP.NE.AND P0, PT, R2, 0x5, PT ;  /* 0x000000050200780c */ /* 0x004fda0003f05270 */
[----:B-1----:R-:W-:Y:S05]  /*0be0*/  @P0 BRA `(.L_x_14) ;  /* 0x0000000000480947 */ /* 0x002fea0003800000 */
        /* <DEDUP_REMOVED lines=13> */
[----:B-1----:R1:W2:Y:S01]  /*0cc0*/  SYNCS.EXCH.64 URZ, [UR4+0x120], UR8 ;  /* 0x0001200804ff75b2 */ /* 0x0022a20008000100 */
[----:B------:R1:W1:Y:S01]  /*0cd0*/  SYNCS.EXCH.64 URZ, [UR4+0x130], UR6 ;  /* 0x0001300604ff75b2 */ /* 0x0002620008000100 */
[----:B------:R1:W1:Y:S01]  /*0ce0*/  SYNCS.EXCH.64 URZ, [UR4+0x128], UR8 ;  /* 0x0001280804ff75b2 */ /* 0x0002620008000100 */
[----:B------:R1:W1:Y:S01]  /*0cf0*/  SYNCS.EXCH.64 URZ, [UR4+0x138], UR6 ;  /* 0x0001380604ff75b2 */ /* 0x0002620008000100 */
[----:B------:R-:W-:Y:S01]  /*0d00*/  NOP ;  /* 0x0000000000007918 */ /* 0x000fe20000000000 */
.L_x_14:
[----:B------:R-:W-:-:S05]  /*0d10*/  CS2R.32 R78, SR_CgaSize ;  /* 0x00000000004e7805 */ /* 0x000fca0000008a00 */
[----:B------:R-:W-:-:S05]  /*0d20*/  IMAD R78, R78, -0xa0, RZ ;  /* 0xffffff604e4e7824 */ /* 0x000fca00078e02ff */
[----:B------:R-:W-:-:S14]  /*0d30*/  R2UR UR5, R78 ;  /* 0x000000004e0572ca */ /* 0x000fdc00000e0000 */
[----:B------:R-:W3:Y:S01]  /*0d40*/  LDCU UR5, c[0x0][UR5+0x2b0] ;  /* 0x00005600050577ac */ /* 0x000ee20008000800 */
[----:B------:R-:W-:Y:S02]  /*0d50*/  I2FP.F32.U32 R78, UR51 ;  /* 0x00000033004e7c45 */ /* 0x000fe40008201000 */
[----:B------:R-:W-:-:S05]  /*0d60*/  CS2R.32 R3, SR_CgaSize ;  /* 0x0000000000037805 */ /* 0x000fca0000008a00 */
[----:B------:R-:W-:-:S06]  /*0d70*/  IMAD R3, R3, -0xa0, RZ ;  /* 0xffffff6003037824 */ /* 0x000fcc00078e02ff */
[----:B------:R-:W4:Y:S01]  /*0d80*/  LDC R3, c[0x0][R3+0x2a0] ;  /* 0x0000a80003037b82 */ /* 0x000f220000000800 */
[----:B------:R-:W-:Y:S02]  /*0d90*/  I2FP.F32.U32 R77, UR24 ;  /* 0x00000018004d7c45 */ /* 0x000fe40008201000 */
[----:B------:R-:W-:-:S05]  /*0da0*/  CS2R.32 R2, SR_CgaSize ;  /* 0x0000000000027805 */ /* 0x000fca0000008a00 */
[----:B------:R-:W-:-:S05]  /*0db0*/  IMAD R2, R2, -0xa0, RZ ;  /* 0xffffff6002027824 */ /* 0x000fca00078e02ff */
[----:B-1----:R-:W-:-:S14]  /*0dc0*/  R2UR UR4, R2 ;  /* 0x00000000020472ca */ /* 0x002fdc00000e0000 */
[----:B------:R-:W1:Y:S01]  /*0dd0*/  LDCU UR4, c[0x0][UR4+0x2b4] ;  /* 0x00005680040477ac */ /* 0x000e620008000800 */
[----:B------:R-:W-:Y:S01]  /*0de0*/  NOP ;  /* 0x0000000000007918 */ /* 0x000fe20000000000 */
[----:B------:R-:W2:Y:S01]  /*0df0*/  LDCU UR19, c[0x0][0xc24] ;  /* 0x00018480ff1377ac */ /* 0x000ea20008000800 */
[----:B------:R-:W-:-:S05]  /*0e00*/  CS2R.32 R2, SR_CgaSize ;  /* 0x0000000000027805 */ /* 0x000fca0000008a00 */
[----:B------:R-:W-:-:S06]  /*0e10*/  IMAD R2, R2, -0xa0, RZ ;  /* 0xffffff6002027824 */ /* 0x000fcc00078e02ff */
[----:B------:R-:W4:Y:S01]  /*0e20*/  LDC R2, c[0x0][R2+0x2a4] ;  /* 0x0000a90002027b82 */ /* 0x000f220000000800 */
[----:B---3--:R-:W-:-:S07]  /*0e30*/  FMUL R78, R78, UR5 ;  /* 0x000000054e4e7c20 */ /* 0x008fce0008400000 */
[----:B------:R-:W3:Y:S01]  /*0e40*/  S2UR UR52, SR_CTAID.Z ;  /* 0x00000000003479c3 */ /* 0x000ee20000002700 */
[----:B-1----:R-:W-:Y:S01]  /*0e50*/  FMUL R77, R77, UR4 ;  /* 0x000000044d4d7c20 */ /* 0x002fe20008400000 */
[----:B------:R-:W1:Y:S01]  /*0e60*/  F2I.U32.TRUNC.NTZ R78, R78 ;  /* 0x0000004e004e7305 */ /* 0x000e62000020f000 */
[----:B--2---:R-:W-:-:S07]  /*0e70*/  UISETP.GE.AND UP0, UPT, UR19, 0x1, UPT ;  /* 0x000000011300788c */ /* 0x004fce000bf06270 */
[----:B------:R-:W2:Y:S01]  /*0e80*/  F2I.U32.TRUNC.NTZ R77, R77 ;  /* 0x0000004d004d7305 */ /* 0x000ea2000020f000 */
[----:B-1----:R-:W-:-:S05]  /*0e90*/  IADD3 R78, PT, PT, -R78, RZ, RZ ;  /* 0x000000ff4e4e7210 */ /* 0x002fca0007ffe1ff */
[----:B----4-:R-:W-:Y:S01]  /*0ea0*/  IMAD R78, R3, R78, UR51 ;  /* 0x00000033034e7e24 */ /* 0x010fe2000f8e024e */
[----:B--2---:R-:W-:-:S05]  /*0eb0*/  IADD3 R77, PT, PT, -R77, RZ, RZ ;  /* 0x000000ff4d4d7210 */ /* 0x004fca0007ffe1ff */
[----:B------:R-:W-:Y:S01]  /*0ec0*/  IMAD R77, R2, R77, UR24 ;  /* 0x00000018024d7e24 */ /* 0x000fe2000f8e024d */
[----:B------:R-:W-:Y:S06]  /*0ed0*/  BAR.SYNC.DEFER_BLOCKING 0x0 ;  /* 0x0000000000007b1d */ /* 0x000fec0000010000 */
[----:B---3--:R-:W-:Y:S05]  /*0ee0*/  BRA.U !UP0, `(.L_x_15) ;  /* 0x0000000108d47547 */ /* 0x008fea000b800000 */
[----:B------:R-:W1:Y:S01]  /*0ef0*/  LDCU.128 UR20, c[0x0][0xc10] ;  /* 0x00018200ff1477ac */ /* 0x000e620008000c00 */
[----:B------:R-:W2:Y:S01]  /*0f00*/  LDCU UR6, c[0x0][0x370] ;  /* 0x00006e00ff0677ac */ /* 0x000ea20008000800 */
[----:B------:R-:W3:Y:S01]  /*0f10*/  LDCU UR4, c[0x0][0x374] ;  /* 0x00006e80ff0477ac */ /* 0x000ee20008000800 */
[----:B------:R-:W4:Y:S01]  /*0f20*/  LDCU UR25, c[0x0][0xc0c] ;  /* 0x00018180ff1977ac */ /* 0x000f220008000800 */
[----:B------:R-:W4:Y:S01]  /*0f30*/  LDCU UR5, c[0x0][0xc20] ;  /* 0x00018400ff0577ac */ /* 0x000f220008000800 */
[----:B------:R-:W4:Y:S01]  /*0f40*/  LDCU.64 UR16, c[0x0][0xc28] ;  /* 0x00018500ff1077ac */ /* 0x000f220008000a00 */
[----:B-1----:R-:W-:Y:S02]  /*0f50*/  UISETP.NE.AND UP0, UPT, UR22, 0x1, UPT ;  /* 0x000000011600788c */ /* 0x002fe4000bf05270 */
[----:B---3--:R-:W-:Y:S02]  /*0f60*/  UIMAD.WIDE.U32 UR8, UR4, UR23, URZ ;  /* 0x00000017040872a5 */ /* 0x008fe4000f8e00ff */
[----:B--2---:R-:W-:-:S02]  /*0f70*/  UIMAD.WIDE.U32 UR10, UR6, UR20, URZ ;  /* 0x00000014060a72a5 */ /* 0x004fc4000f8e00ff */
[----:B----4-:R-:W-:Y:S02]  /*0f80*/  UISETP.NE.AND UP2, UPT, UR25, 0x1, UPT ;  /* 0x000000011900788c */ /* 0x010fe4000bf45270 */
[----:B------:R-:W-:Y:S01]  /*0f90*/  UISETP.NE.AND UP4, UPT, UR19, 0x1, UPT ;  /* 0x000000011300788c */ /* 0x000fe2000bf85270 */
[----:B------:R-:W-:Y:S02]  /*0fa0*/  UMOV UR8, UR9 ;  /* 0x0000000900087c82 */ /* 0x000fe40008000000 */
[----:B------:R-:W-:Y:S01]  /*0fb0*/  UMOV UR10, UR11 ;  /* 0x0000000b000a7c82 */ /* 0x000fe20008000000 */
[----:B------:R-:W-:Y:S02]  /*0fc0*/  @UP0 USHF.R.U32.HI UR4, URZ, UR5, UR8 ;  /* 0x00000005ff040299 */ /* 0x000fe40008011608 */
[----:B------:R-:W-:Y:S02]  /*0fd0*/  UIMAD.WIDE.U32 UR12, UR24, UR23, URZ ;  /* 0x00000017180c72a5 */ /* 0x000fe4000f8e00ff */
[----:B------:R-:W-:-:S02]  /*0fe0*/  UIMAD.WIDE.U32 UR8, UR4, UR16, URZ ;  /* 0x00000010040872a5 */ /* 0x000fc4000f8e00ff */
[----:B------:R-:W-:Y:S02]  /*0ff0*/  @UP2 USHF.R.U32.HI UR6, URZ, UR21, UR10 ;  /* 0x00000015ff062299 */ /* 0x000fe4000801160a */
[----:B------:R-:W-:Y:S02]  /*1000*/  UIMAD.WIDE.U32 UR14, UR51, UR20, URZ ;  /* 0x00000014330e72a5 */ /* 0x000fe4000f8e00ff */
[----:B------:R-:W-:Y:S01]  /*1010*/  UIMAD.WIDE.U32 UR10, UR6, UR16, URZ ;  /* 0x00000010060a72a5 */ /* 0x000fe2000f8e00ff */
[----:B------:R-:W-:Y:S01]  /*1020*/  UMOV UR12, UR13 ;  /* 0x0000000d000c7c82 */ /* 0x000fe20008000000 */
[----:B------:R-:W-:Y:S01]  /*1030*/  UMOV UR8, UR9 ;  /* 0x0000000900087c82 */ /* 0x000fe20008000000 */
[----:B------:R-:W-:Y:S02]  /*1040*/  USHF.R.U32.HI UR12, URZ, UR5, UR12 ;  /* 0x00000005ff0c7299 */ /* 0x000fe4000801160c */
[----:B------:R-:W-:Y:S01]  /*1050*/  @UP4 USHF.R.U32.HI UR4, URZ, UR17, UR8 ;  /* 0x00000011ff044299 */ /* 0x000fe20008011608 */
[----:B------:R-:W-:Y:S01]  /*1060*/  UMOV UR14, UR15 ;  /* 0x0000000f000e7c82 */ /* 0x000fe20008000000 */
[----:B------:R-:W-:Y:S01]  /*1070*/  UMOV UR10, UR11 ;  /* 0x0000000b000a7c82 */ /* 0x000fe20008000000 */
[----:B------:R-:W-:-:S02]  /*1080*/  USHF.R.U32.HI UR14, URZ, UR21, UR14 ;  /* 0x00000015ff0e7299 */ /* 0x000fc4000801160e */
[----:B------:R-:W-:Y:S02]  /*1090*/  USEL UR5, UR24, UR12, !UP0 ;  /* 0x0000000c18057287 */ /* 0x000fe4000c000000 */
[----:B------:R-:W-:Y:S02]  /*10a0*/  @UP4 USHF.R.U32.HI UR6, URZ, UR17, UR10 ;  /* 0x00000011ff064299 */ /* 0x000fe4000801160a */
[----:B------:R-:W-:Y:S02]  /*10b0*/  UIMAD UR7, UR4, UR19, URZ ;  /* 0x00000013040772a4 */ /* 0x000fe4000f8e02ff */
[----:B------:R-:W-:Y:S02]  /*10c0*/  USEL UR4, UR51, UR14, !UP2 ;  /* 0x0000000e33047287 */ /* 0x000fe4000d000000 */
[----:B------:R-:W-:Y:S02]  /*10d0*/  UIMAD UR10, UR6, UR19, URZ ;  /* 0x00000013060a72a4 */ /* 0x000fe4000f8e02ff */
[----:B------:R-:W-:-:S02]  /*10e0*/  UISETP.GE.AND UP0, UPT, UR5, UR7, UPT ;  /* 0x000000070500728c */ /* 0x000fc4000bf06270 */
[----:B------:R-:W-:Y:S02]  /*10f0*/  UIMAD.WIDE.U32 UR8, UR5, UR16, URZ ;  /* 0x00000010050872a5 */ /* 0x000fe4000f8e00ff */
[----:B------:R-:W-:Y:S02]  /*1100*/  UISETP.GE.OR UP0, UPT, UR4, UR10, UP0 ;  /* 0x0000000a0400728c */ /* 0x000fe40008706670 */
[----:B------:R-:W-:Y:S02]  /*1110*/  UIMAD.WIDE.U32 UR10, UR4, UR16, URZ ;  /* 0x00000010040a72a5 */ /* 0x000fe4000f8e00ff */
[----:B------:R-:W-:Y:S01]  /*1120*/  UIADD3 UR10, UPT, UPT, -UR4, URZ, URZ ;  /* 0x000000ff040a7290 */ /* 0x000fe2000fffe1ff */
[----:B------:R-:W-:Y:S01]  /*1130*/  UMOV UR8, UR9 ;  /* 0x0000000900087c82 */ /* 0x000fe20008000000 */
[----:B------:R-:W-:Y:S02]  /*1140*/  UIADD3 UR9, UPT, UPT, -UR5, URZ, URZ ;  /* 0x000000ff05097290 */ /* 0x000fe4000fffe1ff */
[----:B------:R-:W-:-:S03]  /*1150*/  USHF.R.U32.HI UR8, URZ, UR17, UR8 ;  /* 0x00000011ff087299 */ /* 0x000fc60008011608 */
[----:B------:R-:W-:Y:S01]  /*1160*/  @!UP0 UMOV UR7, UR11 ;  /* 0x0000000b00078c82 */ /* 0x000fe20008000000 */
[----:B------:R-:W-:Y:S02]  /*1170*/  UIMAD UR24, UR22, UR9, UR24 ;  /* 0x00000009161872a4 */ /* 0x000fe4000f8e0218 */
[----:B------:R-:W-:Y:S02]  /*1180*/  USEL UR8, UR5, UR8, !UP4 ;  /* 0x0000000805087287 */ /* 0x000fe4000e000000 */
[----:B------:R-:W-:Y:S02]  /*1190*/  @!UP0 USHF.R.U32.HI UR7, URZ, UR17, UR7 ;  /* 0x00000011ff078299 */ /* 0x000fe40008011607 */
[----:B------:R-:W-:Y:S02]  /*11a0*/  UIADD3 UR9, UPT, UPT, -UR8, URZ, URZ ;  /* 0x000000ff08097290 */ /* 0x000fe4000fffe1ff */
[----:B------:R-:W-:Y:S02]  /*11b0*/  @!UP0 USEL UR7, UR4, UR7, !UP4 ;  /* 0x0000000704078287 */ /* 0x000fe4000e000000 */
[----:B------:R-:W-:-:S02]  /*11c0*/  UIMAD UR9, UR19, UR9, UR5 ;  /* 0x00000009130972a4 */ /* 0x000fc4000f8e0205 */
[----:B------:R-:W-:Y:S02]  /*11d0*/  @!UP0 UIADD3 UR8, UPT, UPT, UR8, -UR7, URZ ;  /* 0x8000000708088290 */ /* 0x000fe4000fffe0ff */
[----:B------:R-:W-:Y:S02]  /*11e0*/  @!UP0 UIMAD UR7, UR9, UR6, UR7 ;  /* 0x00000006090782a4 */ /* 0x000fe4000f8e0207 */
[----:B------:R-:W-:Y:S02]  /*11f0*/  @!UP0 UIMAD UR5, UR8, UR19, UR4 ;  /* 0x00000013080582a4 */ /* 0x000fe4000f8e0204 */
[----:B------:R-:W-:Y:S02]  /*1200*/  UIMAD UR6, UR25, UR10, UR51 ;  /* 0x0000000a190672a4 */ /* 0x000fe4000f8e0233 */
[----:B------:R-:W-:Y:S01]  /*1210*/  UIMAD UR24, UR5, UR22, UR24 ;  /* 0x00000016051872a4 */ /* 0x000fe2000f8e0218 */
[----:B------:R-:W-:Y:S02]  /*1220*/  @!UP0 UMOV UR4, UR7 ;  /* 0x0000000700048c82 */ /* 0x000fe40008000000 */
[----:B------:R-:W-:-:S12]  /*1230*/  UIMAD UR51, UR4, UR25, UR6 ;  /* 0x00000019043372a4 */ /* 0x000fd8000f8e0206 */
.L_x_15:
[----:B------:R-:W1:Y:S02]  /*1240*/  LDCU UR4, c[0x0][0xc30] ;  /* 0x00018600ff0477ac */ /* 0x000e640008000800 */
[----:B-1----:R-:W-:-:S09]  /*1250*/  UISETP.NE.AND UP0, UPT, UR4, 0x1, UPT ;  /* 0x000000010400788c */ /* 0x002fd2000bf05270 */
[----:B------:R-:W-:Y:S05]  /*1260*/  BRA.U UP0, `(.L_x_16) ;  /* 0x0000000100447547 */ /* 0x000fea000b800000 */
[----:B------:R-:W1:Y:S01]  /*1270*/  LDCU.128 UR8, c[0x0][0xc10] ;  /* 0x00018200ff0877ac */ /* 0x000e620008000c00 */
[----:B------:R-:W2:Y:S01]  /*1280*/  LDCU UR12, c[0x0][0xc0c] ;  /* 0x00018180ff0c77ac */ /* 0x000ea20008000800 */
[----:B------:R-:W3:Y:S01]  /*1290*/  LDCU UR13, c[0x0][0xc20] ;  /* 0x00018400ff0d77ac */ /* 0x000ee20008000800 */
[----:B-1----:R-:W-:Y:S02]  /*12a0*/  UIMAD.WIDE.U32 UR6, UR51, UR8, URZ ;  /* 0x00000008330672a5 */ /* 0x002fe4000f8e00ff */
[----:B------:R-:W-:Y:S02]  /*12b0*/  UIMAD.WIDE.U32 UR4, UR24, UR11, URZ ;  /* 0x0000000b180472a5 */ /* 0x000fe4000f8e00ff */
[----:B--2---:R-:W-:Y:S02]  /*12c0*/  UISETP.NE.AND UP2, UPT, UR12, 0x1, UPT ;  /* 0x000000010c00788c */ /* 0x004fe4000bf45270 */
[----:B------:R-:W-:Y:S01]  /*12d0*/  UISETP.NE.AND UP0, UPT, UR10, 0x1, UPT ;  /* 0x000000010a00788c */ /* 0x000fe2000bf05270 */
[----:B------:R-:W-:-:S02]  /*12e0*/  UMOV UR6, UR7 ;  /* 0x0000000700067c82 */ /* 0x000fc40008000000 */
[----:B------:R-:W-:Y:S01]  /*12f0*/  UMOV UR4, UR5 ;  /* 0x0000000500047c82 */ /* 0x000fe20008000000 */
[----:B------:R-:W-:Y:S02]  /*1300*/  USHF.R.U32.HI UR6, URZ, UR9, UR6 ;  /* 0x00000009ff067299 */ /* 0x000fe40008011606 */
[----:B---3--:R-:W-:Y:S02]  /*1310*/  USHF.R.U32.HI UR4, URZ, UR13, UR4 ;  /* 0x0000000dff047299 */ /* 0x008fe40008011604 */
[----:B------:R-:W-:Y:S02]  /*1320*/  USEL UR5, UR51, UR6, !UP2 ;  /* 0x0000000633057287 */ /* 0x000fe4000d000000 */
[----:B------:R-:W-:-:S04]  /*1330*/  USEL UR4, UR24, UR4, !UP0 ;  /* 0x0000000418047287 */ /* 0x000fc8000c000000 */
[----:B------:R-:W-:Y:S02]  /*1340*/  UIADD3 UR6, UPT, UPT, UR5, -UR4, URZ ;  /* 0x8000000405067290 */ /* 0x000fe4000fffe0ff */
[----:B------:R-:W-:Y:S02]  /*1350*/  UIADD3 UR4, UPT, UPT, -UR5, UR4, URZ ;  /* 0x0000000405047290 */ /* 0x000fe4000fffe1ff */
[----:B------:R-:W-:Y:S02]  /*1360*/  UIMAD UR24, UR6, UR10, UR24 ;  /* 0x0000000a061872a4 */ /* 0x000fe4000f8e0218 */
[----:B------:R-:W-:-:S12]  /*1370*/  UIMAD UR51, UR4, UR12, UR51 ;  /* 0x0000000c043372a4 */ /* 0x000fd8000f8e0233 */
.L_x_16:
[----:B------:R-:W-:Y:S01]  /*1380*/  BAR.SYNC.DEFER_BLOCKING 0x0 ;  /* 0x0000000000007b1d */ /* 0x000fe20000010000 */
[----:B------:R-:W-:Y:S01]  /*1390*/  UISETP.NE.AND UP0, UPT, UR18, 0x2, UPT ;  /* 0x000000021200788c */ /* 0x000fe2000bf05270 */
[----:B------:R-:W-:Y:S02]  /*13a0*/  ISETP.NE.OR P3, PT, R0, 0x2, !P3 ;  /* 0x000000020000780c */ /* 0x000fe40005f65670 */
[----:B------:R-:W-:Y:S02]  /*13b0*/  LOP3.LUT R0, R83, 0x1f, RZ, 0xc0, !PT ;  /* 0x0000001f53007812 */ /* 0x000fe400078ec0ff */
[----:B------:R-:W1:Y:S04]  /*13c0*/  LDCU UR39, c[0x0][0xc24] ;  /* 0x00018480ff2777ac */ /* 0x000e680008000800 */
[----:B------:R-:W-:Y:S05]  /*13d0*/  BRA.U UP0, `(.L_x_17) ;  /* 0x0000001d00c07547 */ /* 0x000fea000b800000 */
[----:B------:R-:W2:Y:S01]  /*13e0*/  LDCU UR5, c[0x0][0x388] ;  /* 0x00007100ff0577ac */ /* 0x000ea20008000800 */
[----:B------:R-:W-:Y:S01]  /*13f0*/  PLOP3.LUT P1, PT, PT, PT, UP3, 0x80, 0x8 ;  /* 0x000000000008781c */ /* 0x000fe20003f2f038 */
[----:B------:R-:W-:Y:S01]  /*1400*/  IMAD.MOV.U32 R2, RZ, RZ, RZ ;  /* 0x000000ffff027224 */ /* 0x000fe200078e00ff */
[----:B------:R-:W-:Y:S01]  /*1410*/  ISETP.EQ.OR P2, PT, R0, RZ, P3 ;  /* 0x000000ff0000720c */ /* 0x000fe20001f42670 */
[----:B------:R-:W3:Y:S01]  /*1420*/  LDCU UR8, c[0x0][0x38c] ;  /* 0x00007180ff0877ac */ /* 0x000ee20008000800 */
[----:B------:R-:W-:Y:S01]  /*1430*/  PLOP3.LUT P1, PT, P1, PT, PT, 0x8, 0x80 ;  /* 0x000000000080781c */ /* 0x000fe20000f2e170 */
[----:B------:R-:W4:Y:S01]  /*1440*/  LDCU.64 UR6, c[0x0][0x390] ;  /* 0x00007200ff0677ac */ /* 0x000f220008000a00 */
[----:B------:R-:W1:Y:S01]  /*1450*/  LDCU UR62, c[0x0][0x370] ;  /* 0x00006e00ff3e77ac */ /* 0x000e620008000800 */
[----:B------:R-:W1:Y:S01]  /*1460*/  LDCU.64 UR54, c[0x0][0x348] ;  /* 0x00006900ff3677ac */ /* 0x000e620008000a00 */
[----:B--2---:R-:W-:Y:S01]  /*1470*/  UIADD3 UR5, UPT, UPT, UR5, 0x1f, URZ ;  /* 0x0000001f05057890 */ /* 0x004fe2000fffe0ff */
[----:B------:R-:W2:Y:S03]  /*1480*/  LDCU UR61, c[0x0][0x374] ;  /* 0x00006e80ff3d77ac */ /* 0x000ea60008000800 */
[----:B------:R-:W-:Y:S01]  /*1490*/  USHF.R.S32.HI UR4, URZ, 0x1f, UR5 ;  /* 0x0000001fff047899 */ /* 0x000fe20008011405 */
[----:B------:R-:W-:Y:S01]  /*14a0*/  UMOV UR40, 0x1 ;  /* 0x0000000100287882 */ /* 0x000fe20000000000 */
[----:B------:R-:W-:-:S02]  /*14b0*/  UMOV UR44, URZ ;  /* 0x000000ff002c7c82 */ /* 0x000fc40008000000 */
[----:B------:R-:W-:Y:S01]  /*14c0*/  ULEA.HI UR4, UR4, UR5, URZ, 0x5 ;  /* 0x0000000504047291 */ /* 0x000fe2000f8f28ff */
[----:B------:R-:W-:Y:S01]  /*14d0*/  UMOV UR30, URZ ;  /* 0x000000ff001e7c82 */ /* 0x000fe20008000000 */
[----:B------:R-:W-:Y:S02]  /*14e0*/  UMOV UR52, URZ ;  /* 0x000000ff00347c82 */ /* 0x000fe40008000000 */
[----:B------:R-:W-:-:S04]  /*14f0*/  USHF.R.S32.HI UR4, URZ, 0x5, UR4 ;  /* 0x00000005ff047899 */ /* 0x000fc80008011404 */
[----:B---3--:R-:W-:-:S04]  /*1500*/  UIMAD UR4, UR4, UR8, URZ ;  /* 0x00000008040472a4 */ /* 0x008fc8000f8e02ff */
[----:B----4-:R-:W-:-:S04]  /*1510*/  UIMAD UR4, UR4, UR6, URZ ;  /* 0x00000006040472a4 */ /* 0x010fc8000f8e02ff */
[----:B------:R-:W-:-:S04]  /*1520*/  UIMAD UR63, UR4, UR7, URZ ;  /* 0x00000007043f72a4 */ /* 0x000fc8000f8e02ff */
[----:B------:R-:W-:Y:S02]  /*1530*/  UISETP.NE.AND UP1, UPT, UR63, URZ, UPT ;  /* 0x000000ff3f00728c */ /* 0x000fe4000bf25270 */
[----:B------:R-:W-:-:S04]  /*1540*/  UISETP.LT.U32.AND UP0, UPT, UR63, 0xc, UPT ;  /* 0x0000000c3f00788c */ /* 0x000fc8000bf01070 */
[----:B------:R-:W-:-:S04]  /*1550*/  USEL UR4, UR63, 0xc, UP0 ;  /* 0x0000000c3f047887 */ /* 0x000fc80008000000 */
[----:B------:R-:W-:Y:S02]  /*1560*/  UIADD3 UR5, UPT, UPT, UR4, -0x1, URZ ;  /* 0xffffffff04057890 */ /* 0x000fe4000fffe0ff */
[----:B------:R-:W-:Y:S02]  /*1570*/  @!UP1 UIADD3 UR5, UPT, UPT, UR4, URZ, URZ ;  /* 0x000000ff04059290 */ /* 0x000fe4000fffe0ff */
[----:B------:R-:W-:Y:S02]  /*1580*/  UIADD3 UR60, UPT, UPT, UR63, -UR4, URZ ;  /* 0x800000043f3c7290 */ /* 0x000fe4000fffe0ff */
[----:B-12---:R-:W-:-:S12]  /*1590*/  UIADD3 UR64, UPT, UPT, UR5, 0x1, URZ ;  /* 0x0000000105407890 */ /* 0x006fd8000fffe0ff */
.L_x_33:
[----:B------:R-:W1:Y:S01]  /*15a0*/  S2UR UR45, SR_CgaCtaId ;  /* 0x00000000002d79c3 */ /* 0x000e620000008800 */
[----:B------:R-:W-:Y:S01]  /*15b0*/  UMOV UR4, 0x400 ;  /* 0x0000040000047882 */ /* 0x000fe20000000000 */
[----:B------:R-:W-:Y:S01]  /*15c0*/  MOV R0, UR40 ;  /* 0x0000002800007c02 */ /* 0x000fe20008000f00 */
[----:B------:R-:W-:Y:S02]  /*15d0*/  UISETP.NE.AND UP0, UPT, UR63, URZ, UPT ;  /* 0x000000ff3f00728c */ /* 0x000fe4000bf05270 */
[----:B------:R-:W-:Y:S01]  /*15e0*/  USHF.L.U32 UR50, UR51, 0x7, URZ ;  /* 0x0000000733327899 */ /* 0x000fe200080006ff */
[----:B------:R-:W-:Y:S01]  /*15f0*/  SHF.L.U32 R0, R0, 0x1f, RZ ;  /* 0x0000001f00007819 */ /* 0x000fe200000006ff */
[----:B------:R-:W-:Y:S01]  /*1600*/  USHF.L.U32 UR34, UR24, 0x7, URZ ;  /* 0x0000000718227899 */ /* 0x000fe200080006ff */
[----:B------:R-:W-:Y:S01]  /*1610*/  UMOV UR31, URZ ;  /* 0x000000ff001f7c82 */ /* 0x000fe20008000000 */
[----:B------:R-:W-:Y:S01]  /*1620*/  UMOV UR38, URZ ;  /* 0x000000ff00267c82 */ /* 0x000fe20008000000 */
[----:B------:R-:W-:Y:S01]  /*1630*/  UMOV UR37, URZ ;  /* 0x000000ff00257c82 */ /* 0x000fe20008000000 */
[----:B------:R-:W-:Y:S01]  /*1640*/  UMOV UR36, URZ ;  /* 0x000000ff00247c82 */ /* 0x000fe20008000000 */
[----:B-1----:R-:W-:-:S04]  /*1650*/  ULEA UR45, UR45, UR4, 0x18 ;  /* 0x000000042d2d7291 */ /* 0x002fc8000f8ec0ff */
[----:B------:R-:W-:-:S09]  /*1660*/  ULEA UR4, UR44, UR45, 0x3 ;  /* 0x0000002d2c047291 */ /* 0x000fd2000f8e18ff */
[----:B------:R1:W2:Y:S01]  /*1670*/  SYNCS.PHASECHK.TRANS64.TRYWAIT P0, [UR4+0x60], R0 ;  /* 0x00006000ff0075a7 */ /* 0x0002a20008001104 */
[----:B------:R-:W-:Y:S05]  /*1680*/  BRA.U !UP0, `(.L_x_18) ;  /* 0x0000000508b47547 */ /* 0x000fea000b800000 */
[----:B------:R-:W3:Y:S01]  /*1690*/  LDCU.128 UR12, c[0x0][0x480] ;  /* 0x00009000ff0c77ac */ /* 0x000ee20008000c00 */
[----:B------:R-:W4:Y:S01]  /*16a0*/  LDCU.128 UR8, c[0x0][0x490] ;  /* 0x00009200ff0877ac */ /* 0x000f220008000c00 */
[----:B------:R-:W1:Y:S01]  /*16b0*/  LDCU.64 UR26, c[0x0][0x4c0] ;  /* 0x00009800ff1a77ac */ /* 0x000e620008000a00 */
[----:B------:R-:W1:Y:S01]  /*16c0*/  LDCU.64 UR16, c[0x0][0x4f0] ;  /* 0x00009e00ff1077ac */ /* 0x000e620008000a00 */
[----:B------:R-:W1:Y:S01]  /*16d0*/  LDCU UR19, c[0x0][0x4ec] ;  /* 0x00009d80ff1377ac */ /* 0x000e620008000800 */
[----:B---3--:R-:W-:Y:S02]  /*16e0*/  UIMAD.WIDE.U32 UR4, UR50, UR13, URZ ;  /* 0x0000000d320472a5 */ /* 0x008fe4000f8e00ff */
[----:B------:R-:W-:Y:S02]  /*16f0*/  UISETP.NE.AND UP0, UPT, UR12, 0x1, UPT ;  /* 0x000000010c00788c */ /* 0x000fe4000bf05270 */
[----:B------:R-:W-:Y:S02]  /*1700*/  USHF.R.U32.HI UR5, URZ, UR14, UR5 ;  /* 0x0000000eff057299 */ /* 0x000fe40008011605 */
[----:B------:R-:W-:-:S02]  /*1710*/  UIADD3 UR52, UPT, UPT, UR64, UR30, URZ ;  /* 0x0000001e40347290 */ /* 0x000fc4000fffe0ff */
[----:B------:R-:W-:Y:S02]  /*1720*/  USEL UR5, UR50, UR5, !UP0 ;  /* 0x0000000532057287 */ /* 0x000fe4000c000000 */
[----:B------:R-:W-:Y:S02]  /*1730*/  UISETP.NE.AND UP0, UPT, UR15, 0x1, UPT ;  /* 0x000000010f00788c */ /* 0x000fe4000bf05270 */
[----:B----4-:R-:W-:Y:S01]  /*1740*/  UIMAD.WIDE.U32 UR6, UR5, UR8, URZ ;  /* 0x00000008050672a5 */ /* 0x010fe2000f8e00ff */
[----:B------:R-:W3:Y:S01]  /*1750*/  LDCU UR8, c[0x0][0x4a0] ;  /* 0x00009400ff0877ac */ /* 0x000ee20008000800 */
[----:B------:R-:W4:Y:S05]  /*1760*/  LDCU UR51, c[0x0][0x38c] ;  /* 0x00007180ff3377ac */ /* 0x000f2a0008000800 */
[----:B------:R-:W-:Y:S01]  /*1770*/  UMOV UR4, UR7 ;  /* 0x0000000700047c82 */ /* 0x000fe20008000000 */
[----:B------:R-:W1:Y:S01]  /*1780*/  LDCU.64 UR46, c[0x0][0x390] ;  /* 0x00007200ff2e77ac */ /* 0x000e620008000a00 */
[----:B------:R-:W-:Y:S01]  /*1790*/  USHF.R.U32.HI UR4, URZ, UR9, UR4 ;  /* 0x00000009ff047299 */ /* 0x000fe20008011604 */
[----:B------:R-:W4:Y:S03]  /*17a0*/  LDCU UR9, c[0x0][0x4c8] ;  /* 0x00009900ff0977ac */ /* 0x000f260008000800 */
[----:B------:R-:W-:-:S02]  /*17b0*/  USEL UR4, UR5, UR4, !UP0 ;  /* 0x0000000405047287 */ /* 0x000fc4000c000000 */
[----:B------:R-:W-:Y:S02]  /*17c0*/  UISETP.NE.AND UP0, UPT, UR10, 0x1, UPT ;  /* 0x000000010a00788c */ /* 0x000fe4000bf05270 */
[----:B------:R-:W-:Y:S01]  /*17d0*/  UIMAD.WIDE.U32 UR6, UR4, UR11, URZ ;  /* 0x0000000b040672a5 */ /* 0x000fe2000f8e00ff */
[----:B------:R-:W1:Y:S01]  /*17e0*/  LDCU.64 UR24, c[0x0][0x4d0] ;  /* 0x00009a00ff1877ac */ /* 0x000e620008000a00 */
[----:B------:R-:W-:-:S05]  /*17f0*/  UMOV UR31, URZ ;  /* 0x000000ff001f7c82 */ /* 0x000fca0008000000 */
[----:B------:R-:W-:Y:S01]  /*1800*/  UMOV UR6, UR7 ;  /* 0x0000000700067c82 */ /* 0x000fe20008000000 */
[----:B------:R-:W-:Y:S02]  /*1810*/  UIADD3 UR7, UPT, UPT, -UR4, URZ, URZ ;  /* 0x000000ff04077290 */ /* 0x000fe4000fffe1ff */
[----:B---3--:R-:W-:Y:S02]  /*1820*/  USHF.R.U32.HI UR6, URZ, UR8, UR6 ;  /* 0x00000008ff067299 */ /* 0x008fe40008011606 */
[----:B------:R-:W-:Y:S02]  /*1830*/  UIADD3 UR8, UPT, UPT, -UR5, URZ, URZ ;  /* 0x000000ff05087290 */ /* 0x000fe4000fffe1ff */
[----:B------:R-:W-:Y:S02]  /*1840*/  USEL UR22, UR4, UR6, !UP0 ;  /* 0x0000000604167287 */ /* 0x000fe4000c000000 */
[----:B------:R-:W-:Y:S02]  /*1850*/  UIMAD UR7, UR15, UR7, UR5 ;  /* 0x000000070f0772a4 */ /* 0x000fe4000f8e0205 */
[----:B------:R-:W-:-:S02]  /*1860*/  UIADD3 UR6, UPT, UPT, -UR22, URZ, URZ ;  /* 0x000000ff16067290 */ /* 0x000fc4000fffe1ff */
[----:B------:R-:W-:Y:S02]  /*1870*/  UIMAD UR8, UR12, UR8, UR50 ;  /* 0x000000080c0872a4 */ /* 0x000fe4000f8e0232 */
[----:B------:R-:W-:Y:S02]  /*1880*/  UIMAD UR21, UR10, UR6, UR4 ;  /* 0x000000060a1572a4 */ /* 0x000fe4000f8e0204 */
[----:B-1----:R-:W-:Y:S01]  /*1890*/  UIMAD UR20, UR7, UR27, UR16 ;  /* 0x0000001b071472a4 */ /* 0x002fe2000f8e0210 */
[----:B------:R-:W1:Y:S04]  /*18a0*/  LDCU UR15, c[0x0][0x4cc] ;  /* 0x00009980ff0f77ac */ /* 0x000e680008000800 */
[----:B------:R-:W3:Y:S01]  /*18b0*/  LDCU UR6, c[0x0][0x500] ;  /* 0x0000a000ff0677ac */ /* 0x000ee20008000800 */
[----:B------:R-:W1:Y:S01]  /*18c0*/  LDCU.64 UR4, c[0x0][0x4f8] ;  /* 0x00009f00ff0477ac */ /* 0x000e620008000a00 */
[----:B------:R-:W-:-:S02]  /*18d0*/  UIADD3 UR10, UPT, UPT, UR34, 0x40, URZ ;  /* 0x00000040220a7890 */ /* 0x000fc4000fffe0ff */
[----:B------:R-:W-:Y:S02]  /*18e0*/  UIMAD UR19, UR8, UR26, UR19 ;  /* 0x0000001a081372a4 */ /* 0x000fe4000f8e0213 */
[----:B----4-:R-:W-:Y:S01]  /*18f0*/  UIMAD UR21, UR21, UR9, UR17 ;  /* 0x00000009151572a4 */ /* 0x010fe2000f8e0211 */
[----:B------:R-:W-:Y:S01]  /*1900*/  UMOV UR7, UR44 ;  /* 0x0000002c00077c82 */ /* 0x000fe20008000000 */
[----:B------:R-:W-:Y:S01]  /*1910*/  UMOV UR36, URZ ;  /* 0x000000ff00247c82 */ /* 0x000fe20008000000 */
[----:B------:R-:W-:Y:S01]  /*1920*/  UMOV UR37, URZ ;  /* 0x000000ff00257c82 */ /* 0x000fe20008000000 */
[----:B------:R-:W-:-:S08]  /*1930*/  UMOV UR38, URZ ;  /* 0x000000ff00267c82 */ /* 0x000fd00008000000 */
.L_x_23:
[----:B------:R-:W-:Y:S01]  /*1940*/  @!P3 MOV R3, 0x4000 ;  /* 0x000040000003b802 */ /* 0x000fe20000000f00 */
[----:B------:R-:W-:Y:S01]  /*1950*/  ULEA UR17, UR7, UR45, 0x3 ;  /* 0x0000002d07117291 */ /* 0x000fe2000f8e18ff */
[----:B--2---:R-:W-:Y:S11]  /*1960*/  @P0 BRA `(.L_x_19) ;  /* 0x0000000000100947 */ /* 0x004ff60003800000 */
[----:B------:R-:W-:Y:S04]  /*1970*/  MOV R4, UR40 ;  /* 0x0000002800047c02 */ /* 0x000fe80008000f00 */
[----:B------:R-:W-:Y:S04]  /*1980*/  SHF.L.U32 R4, R4, 0x1f, RZ ;  /* 0x0000001f04047819 */ /* 0x000fe800000006ff */
[----:B------:R-:W2:Y:S02]  /*1990*/  SYNCS.PHASECHK.TRANS64.TRYWAIT P0, [UR17+0x60], R4 ;  /* 0x00006004ff0075a7 */ /* 0x000ea40008001111 */
[----:B--2---:R-:W-:Y:S05]  /*19a0*/  @!P0 BRA `(.L_x_20) ;  /* 0x0000008400348947 */ /* 0x004fea0003800000 */
.L_x_19:
[----:B------:R4:W-:Y:S01]  /*19b0*/  @!P3 SYNCS.ARRIVE.TRANS64 RZ, [UR17], R3 ;  /* 0x00000003ffffb9a7 */ /* 0x0009e20008000011 */
[----:B------:R-:W-:Y:S04]  /*19c0*/  BSSY.RECONVERGENT B0, `(.L_x_21) ;  /* 0x0000003000007945 */ /* 0x000fe80003800200 */
[----:B------:R-:W-:Y:S05]  /*19d0*/  @P2 BRA `(.L_x_22) ;  /* 0x0000000000042947 */ /* 0x000fea0003800000 */
[----:B-1-3--:R-:W-:Y:S05]  /*19e0*/  BPT.TRAP 0x1 ;  /* 0x000000040000795c */ /* 0x00afea0000300000 */
.L_x_22:
[----:B-1-3--:R-:W-:Y:S05]  /*19f0*/  BSYNC.RECONVERGENT B0 ;  /* 0x0000000000007941 */ /* 0x00afea0003800200 */
.L_x_21:
[----:B------:R-:W-:Y:S02]  /*1a00*/  UIADD3 UR8, UPT, UPT, UR7, 0x1, URZ ;  /* 0x0000000107087890 */ /* 0x000fe4000fffe0ff */
[----:B------:R-:W-:Y:S02]  /*1a10*/  UIMAD UR11, UR36, UR15, UR4 ;  /* 0x0000000f240b72a4 */ /* 0x000fe4000f8e0204 */
[----:B------:R-:W-:Y:S02]  /*1a20*/  UISETP.NE.AND UP0, UPT, UR8, 0xc, UPT ;  /* 0x0000000c0800788c */ /* 0x000fe4000bf05270 */
[----:B------:R-:W-:Y:S02]  /*1a30*/  ULEA UR27, UR7, UR45, 0xd ;  /* 0x0000002d071b7291 */ /* 0x000fe4000f8e68ff */
[----:B------:R-:W-:Y:S02]  /*1a40*/  USEL UR9, URZ, 0x1, UP0 ;  /* 0x00000001ff097887 */ /* 0x000fe40008000000 */
[----:B------:R-:W-:Y:S02]  /*1a50*/  USEL UR44, UR8, URZ, UP0 ;  /* 0x000000ff082c7287 */ /* 0x000fe40008000000 */
[----:B------:R-:W-:Y:S02]  /*1a60*/  ULOP3.LUT UR40, UR40, UR9, URZ, 0x3c, !UPT ;  /* 0x0000000928287292 */ /* 0x000fe4000f8e3cff */
[----:B------:R-:W-:Y:S02]  /*1a70*/  ULEA UR8, UR44, UR45, 0x3 ;  /* 0x0000002d2c087291 */ /* 0x000fe4000f8e18ff */
[----:B------:R-:W-:Y:S02]  /*1a80*/  UIADD3 UR42, UP1, UPT, UR54, 0x80, URZ ;  /* 0x00000080362a7890 */ /* 0x000fe4000ff3e0ff */
[----:B------:R-:W-:Y:S01]  /*1a90*/  USHF.L.U32 UR18, UR31, 0x5, URZ ;  /* 0x000000051f127899 */ /* 0x000fe200080006ff */
[----:B--2---:R-:W-:Y:S01]  /*1aa0*/  MOV R0, UR40 ;  /* 0x0000002800007c02 */ /* 0x004fe20008000f00 */
[----:B------:R-:W-:Y:S02]  /*1ab0*/  UIADD3.X UR43, UPT, UPT, URZ, UR55, URZ, UP1, !UPT ;  /* 0x00000037ff2b7290 */ /* 0x000fe40008ffe4ff */
[----:B------:R-:W-:Y:S01]  /*1ac0*/  UIADD3 UR16, UPT, UPT, UR27, 0x8400, URZ ;  /* 0x000084001b107890 */ /* 0x000fe2000fffe0ff */
[----:B------:R-:W-:Y:S01]  /*1ad0*/  SHF.L.U32 R0, R0, 0x1f, RZ ;  /* 0x0000001f00007819 */ /* 0x000fe200000006ff */
[----:B------:R-:W-:Y:S02]  /*1ae0*/  UIADD3 UR28, UP0, UPT, UR54, 0x200, URZ ;  /* 0x00000200361c7890 */ /* 0x000fe4000ff1e0ff */
[----:B------:R-:W-:Y:S01]  /*1af0*/  UIADD3 UR32, UPT, UPT, UR27, 0x20400, URZ ;  /* 0x000204001b207890 */ /* 0x000fe2000fffe0ff */
[----:B------:R1:W2:Y:S01]  /*1b00*/  SYNCS.PHASECHK.TRANS64.TRYWAIT P0, [UR8+0x60], R0 ;  /* 0x00006000ff0075a7 */ /* 0x0002a20008001108 */
[----:B------:R-:W-:Y:S02]  /*1b10*/  UIMAD UR8, UR37, UR24, UR5 ;  /* 0x00000018250872a4 */ /* 0x000fe4000f8e0205 */
[----:B------:R-:W-:Y:S02]  /*1b20*/  UIMAD UR7, UR38, UR25, UR6 ;  /* 0x00000019260772a4 */ /* 0x000fe4000f8e0206 */
[----:B------:R-:W-:Y:S02]  /*1b30*/  ULEA UR8, UR8, UR11, 0x5 ;  /* 0x0000000b08087291 */ /* 0x000fe4000f8e28ff */
[----:B------:R-:W-:Y:S02]  /*1b40*/  UIADD3.X UR29, UPT, UPT, URZ, UR55, URZ, UP0, !UPT ;  /* 0x00000037ff1d7290 */ /* 0x000fe400087fe4ff */
[----:B------:R-:W-:Y:S02]  /*1b50*/  ULEA UR7, UR7, UR8, 0xa ;  /* 0x0000000807077291 */ /* 0x000fe4000f8e50ff */
[----:B------:R-:W-:Y:S02]  /*1b60*/  UIADD3 UR8, UPT, UPT, UR27, 0x21400, URZ ;  /* 0x000214001b087890 */ /* 0x000fe4000fffe0ff */
[----:B------:R-:W-:Y:S02]  /*1b70*/  UPRMT UR7, UR7, 0x5410, URZ ;  /* 0x0000541007077896 */ /* 0x000fe400080000ff */
[----:B------:R-:W-:Y:S02]  /*1b80*/  UIADD3 UR41, UPT, UPT, UR36, 0x1, URZ ;  /* 0x0000000124297890 */ /* 0x000fe4000fffe0ff */
[----:B------:R-:W-:Y:S02]  /*1b90*/  UIADD3 UR26, UPT, UPT, UR37, 0x1, URZ ;  /* 0x00000001251a7890 */ /* 0x000fe4000fffe0ff */
[----:B------:R-:W-:Y:S02]  /*1ba0*/  UISETP.NE.AND UP2, UPT, UR41, UR51, UPT ;  /* 0x000000332900728c */ /* 0x000fe4000bf45270 */
[----:B------:R-:W-:Y:S01]  /*1bb0*/  UIADD3 UR23, UPT, UPT, UR38, 0x1, URZ ;  /* 0x0000000126177890 */ /* 0x000fe2000fffe0ff */
[----:B------:R3:W-:Y:S01]  /*1bc0*/  UTMALDG.5D.IM2COL [UR16], [UR42], UR7 ;  /* 0x000000102a0073b4 */ /* 0x0007e20008060007 */
[----:B------:R-:W-:Y:S01]  /*1bd0*/  UIADD3 UR30, UPT, UPT, UR30, 0x1, URZ ;  /* 0x000000011e1e7890 */ /* 0x000fe2000fffe0ff */
[----:B------:R-:W-:Y:S01]  /*1be0*/  UMOV UR48, 0x0 ;  /* 0x0000000000307882 */ /* 0x000fe20000000000 */
[----:B------:R-:W-:Y:S01]  /*1bf0*/  UMOV UR49, 0x10000000 ;  /* 0x1000000000317882 */ /* 0x000fe20000000000 */
[----:B------:R-:W-:Y:S01]  /*1c00*/  UMOV UR33, UR17 ;  /* 0x0000001100217c82 */ /* 0x000fe20008000000 */
[----:B------:R-:W-:Y:S01]  /*1c10*/  UMOV UR35, UR18 ;  /* 0x0000001200237c82 */ /* 0x000fe20008000000 */
[----:B------:R-:W-:Y:S02]  /*1c20*/  UMOV UR12, UR36 ;  /* 0x00000024000c7c82 */ /* 0x000fe40008000000 */
[----:B------:R-:W-:Y:S01]  /*1c30*/  @UP2 UIADD3 UR26, UPT, UPT, UR37, URZ, URZ ;  /* 0x000000ff251a2290 */ /* 0x000fe2000fffe0ff */
[----:B------:R4:W-:Y:S01]  /*1c40*/  UTMALDG.5D [UR32], [UR28], desc[UR48] ;  /* 0x000030201c0075b4 */ /* 0x0009e20008021000 */
[----:B------:R-:W-:Y:S01]  /*1c50*/  UMOV UR13, UR37 ;  /* 0x00000025000d7c82 */ /* 0x000fe20008000000 */
[----:B------:R-:W-:Y:S01]  /*1c60*/  UMOV UR14, UR38 ;  /* 0x00000026000e7c82 */ /* 0x000fe20008000000 */
[----:B------:R-:W-:Y:S01]  /*1c70*/  UISETP.NE.AND UP1, UPT, UR26, UR46, UPT ;  /* 0x0000002e1a00728c */ /* 0x000fe2000bf25270 */
[----:B------:R-:W-:Y:S01]  /*1c80*/  UMOV UR9, UR17 ;  /* 0x0000001100097c82 */ /* 0x000fe20008000000 */
[----:B------:R-:W-:Y:S02]  /*1c90*/  UMOV UR11, UR18 ;  /* 0x00000012000b7c82 */ /* 0x000fe40008000000 */
[----:B------:R1:W-:Y:S07]  /*1ca0*/  UTMALDG.5D [UR8], [UR28], desc[UR48] ;  /* 0x000030081c0075b4 */ /* 0x0003ee0008021000 */
[----:B------:R-:W-:Y:S04]  /*1cb0*/  @UP1 UIADD3 UR23, UPT, UPT, UR38, URZ, URZ ;  /* 0x000000ff26171290 */ /* 0x000fe8000fffe0ff */
[----:B------:R-:W-:Y:S01]  /*1cc0*/  UISETP.NE.AND UP0, UPT, UR23, UR47, UPT ;  /* 0x0000002f1700728c */ /* 0x000fe2000bf05270 */
[----:B---3--:R-:W-:Y:S03]  /*1cd0*/  UMOV UR7, UR44 ;  /* 0x0000002c00077c82 */ /* 0x008fe60008000000 */
[----:B----4-:R-:W-:Y:S02]  /*1ce0*/  USEL UR38, UR23, URZ, UP0 ;  /* 0x000000ff17267287 */ /* 0x010fe40008000000 */
[----:B------:R-:W-:Y:S02]  /*1cf0*/  USEL UR36, UR41, URZ, UP2 ;  /* 0x000000ff29247287 */ /* 0x000fe40009000000 */
[----:B------:R-:W-:Y:S02]  /*1d00*/  USEL UR37, UR26, URZ, UP1 ;  /* 0x000000ff1a257287 */ /* 0x000fe40008800000 */
[----:B-1----:R-:W-:Y:S02]  /*1d10*/  UIADD3 UR8, UPT, UPT, UR31, 0x1, URZ ;  /* 0x000000011f087890 */ /* 0x002fe4000fffe0ff */
[----:B------:R-:W-:Y:S02]  /*1d20*/  @UP0 UIADD3 UR8, UPT, UPT, UR31, URZ, URZ ;  /* 0x000000ff1f080290 */ /* 0x000fe4000fffe0ff */
[----:B------:R-:W-:Y:S05]  /*1d30*/  UISETP.NE.AND UP0, UPT, UR30, UR52, UPT ;  /* 0x000000341e00728c */ /* 0x000fea000bf05270 */
[----:B------:R-:W-:Y:S04]  /*1d40*/  UMOV UR31, UR8 ;  /* 0x00000008001f7c82 */ /* 0x000fe80008000000 */
[----:B------:R-:W-:Y:S05]  /*1d50*/  BRA.U UP0, `(.L_x_23) ;  /* 0xfffffff900f87547 */ /* 0x000fea000b83ffff */
.L_x_18:
[----:B------:R-:W-:Y:S01]  /*1d60*/  ULEA UR4, UR44, UR45, 0x3 ;  /* 0x0000002d2c047291 */ /* 0x000fe2000f8e18ff */
[----:B-1----:R-:W-:Y:S01]  /*1d70*/  MOV R0, UR40 ;  /* 0x0000002800007c02 */ /* 0x002fe20008000f00 */
[----:B------:R-:W-:Y:S01]  /*1d80*/  @!P1 SYNCS.ARRIVE.TRANS64.A1T0 RZ, [UR45+0x108], RZ ;  /* 0x000108ffffff99a7 */ /* 0x000fe2000810002d */
[----:B------:R-:W-:Y:S02]  /*1d90*/  UISETP.GE.AND UP0, UPT, UR60, 0x1, UPT ;  /* 0x000000013c00788c */ /* 0x000fe4000bf06270 */
[----:B------:R-:W-:-:S04]  /*1da0*/  SHF.L.U32 R0, R0, 0x1f, RZ ;  /* 0x0000001f00007819 */ /* 0x000fc800000006ff */
[----:B--2---:R1:W2:Y:S03]  /*1db0*/  SYNCS.PHASECHK.TRANS64.TRYWAIT P0, [UR4+0x60], R0 ;  /* 0x00006000ff0075a7 */ /* 0x0042a60008001104 */
[----:B------:R-:W-:Y:S05]  /*1dc0*/  BRA.U !UP0, `(.L_x_24) ;  /* 0x0000000508bc7547 */ /* 0x000fea000b800000 */
[----:B------:R-:W3:Y:S01]  /*1dd0*/  LDCU.128 UR8, c[0x0][0x480] ;  /* 0x00009000ff0877ac */ /* 0x000ee20008000c00 */
[----:B------:R-:W4:Y:S01]  /*1de0*/  LDCU.128 UR16, c[0x0][0x490] ;  /* 0x00009200ff1077ac */ /* 0x000f220008000c00 */
[----:B------:R-:W1:Y:S01]  /*1df0*/  LDCU.64 UR20, c[0x0][0x4c0] ;  /* 0x00009800ff1477ac */ /* 0x000e620008000a00 */
[----:B------:R-:W1:Y:S01]  /*1e00*/  LDCU UR13, c[0x0][0x4c8] ;  /* 0x00009900ff0d77ac */ /* 0x000e620008000800 */
[----:B------:R-:W-:Y:S02]  /*1e10*/  UIADD3 UR52, UPT, UPT, UR60, UR52, URZ ;  /* 0x000000343c347290 */ /* 0x000fe4000fffe0ff */
[----:B---3--:R-:W-:Y:S02]  /*1e20*/  UIMAD.WIDE.U32 UR4, UR50, UR9, URZ ;  /* 0x00000009320472a5 */ /* 0x008fe4000f8e00ff */
[----:B------:R-:W-:Y:S02]  /*1e30*/  UISETP.NE.AND UP0, UPT, UR8, 0x1, UPT ;  /* 0x000000010800788c */ /* 0x000fe4000bf05270 */
[----:B------:R-:W-:Y:S01]  /*1e40*/  USHF.R.U32.HI UR5, URZ, UR10, UR5 ;  /* 0x0000000aff057299 */ /* 0x000fe20008011605 */
[----:B------:R-:W3:Y:S03]  /*1e50*/  LDCU UR9, c[0x0][0x4a0] ;  /* 0x00009400ff0977ac */ /* 0x000ee60008000800 */
[----:B------:R-:W-:-:S02]  /*1e60*/  USEL UR5, UR50, UR5, !UP0 ;  /* 0x0000000532057287 */ /* 0x000fc4000c000000 */
[----:B------:R-:W-:Y:S02]  /*1e70*/  UISETP.NE.AND UP0, UPT, UR11, 0x1, UPT ;  /* 0x000000010b00788c */ /* 0x000fe4000bf05270 */
[----:B----4-:R-:W-:Y:S01]  /*1e80*/  UIMAD.WIDE.U32 UR6, UR5, UR16, URZ ;  /* 0x00000010050672a5 */ /* 0x010fe2000f8e00ff */
[----:B------:R-:W1:Y:S01]  /*1e90*/  LDCU UR10, c[0x0][0x4ec] ;  /* 0x00009d80ff0a77ac */ /* 0x000e620008000800 */
[----:B------:R-:W4:Y:S05]  /*1ea0*/  LDCU UR59, c[0x0][0x38c] ;  /* 0x00007180ff3b77ac */ /* 0x000f2a0008000800 */
[----:B------:R-:W-:Y:S01]  /*1eb0*/  UMOV UR4, UR7 ;  /* 0x0000000700047c82 */ /* 0x000fe20008000000 */
[----:B------:R-:W1:Y:S01]  /*1ec0*/  LDCU UR23, c[0x0][0x4cc] ;  /* 0x00009980ff1777ac */ /* 0x000e620008000800 */
[----:B------:R-:W-:Y:S01]  /*1ed0*/  USHF.R.U32.HI UR4, URZ, UR17, UR4 ;  /* 0x00000011ff047299 */ /* 0x000fe20008011604 */
[----:B------:R-:W4:Y:S03]  /*1ee0*/  LDCU.64 UR16, c[0x0][0x4f0] ;  /* 0x00009e00ff1077ac */ /* 0x000f260008000a00 */
[----:B------:R-:W-:-:S02]  /*1ef0*/  USEL UR4, UR5, UR4, !UP0 ;  /* 0x0000000405047287 */ /* 0x000fc4000c000000 */
[----:B------:R-:W-:Y:S02]  /*1f00*/  UISETP.NE.AND UP0, UPT, UR18, 0x1, UPT ;  /* 0x000000011200788c */ /* 0x000fe4000bf05270 */
[----:B------:R-:W-:Y:S01]  /*1f10*/  UIMAD.WIDE.U32 UR6, UR4, UR19, URZ ;  /* 0x00000013040672a5 */ /* 0x000fe2000f8e00ff */
[----:B------:R-:W1:Y:S01]  /*1f20*/  LDCU.64 UR32, c[0x0][0x4d0] ;  /* 0x00009a00ff2077ac */ /* 0x000e620008000a00 */
[----:B------:R-:W-:-:S05]  /*1f30*/  UMOV UR49, UR60 ;  /* 0x0000003c00317c82 */ /* 0x000fca0008000000 */
[----:B------:R-:W-:Y:S01]  /*1f40*/  UMOV UR6, UR7 ;  /* 0x0000000700067c82 */ /* 0x000fe20008000000 */
[----:B------:R-:W-:Y:S02]  /*1f50*/  UIADD3 UR7, UPT, UPT, -UR5, URZ, URZ ;  /* 0x000000ff05077290 */ /* 0x000fe4000fffe1ff */
[----:B---3--:R-:W-:Y:S02]  /*1f60*/  USHF.R.U32.HI UR6, URZ, UR9, UR6 ;  /* 0x00000009ff067299 */ /* 0x008fe40008011606 */
[----:B------:R-:W-:Y:S02]  /*1f70*/  UIMAD UR7, UR8, UR7, UR50 ;  /* 0x00000007080772a4 */ /* 0x000fe4000f8e0232 */
[----:B------:R-:W-:Y:S02]  /*1f80*/  USEL UR14, UR4, UR6, !UP0 ;  /* 0x00000006040e7287 */ /* 0x000fe4000c000000 */
[----:B------:R-:W-:Y:S02]  /*1f90*/  UIADD3 UR6, UPT, UPT, -UR4, URZ, URZ ;  /* 0x000000ff04067290 */ /* 0x000fe4000fffe1ff */
[----:B------:R-:W-:-:S02]  /*1fa0*/  UIADD3 UR9, UPT, UPT, -UR14, URZ, URZ ;  /* 0x000000ff0e097290 */ /* 0x000fc4000fffe1ff */
[----:B------:R-:W-:Y:S02]  /*1fb0*/  UIMAD UR12, UR11, UR6, UR5 ;  /* 0x000000060b0c72a4 */ /* 0x000fe4000f8e0205 */
[----:B------:R-:W-:Y:S02]  /*1fc0*/  UIMAD UR9, UR18, UR9, UR4 ;  /* 0x00000009120972a4 */ /* 0x000fe4000f8e0204 */
[----:B-1----:R-:W-:Y:S01]  /*1fd0*/  UIMAD UR11, UR7, UR20, UR10 ;  /* 0x00000014070b72a4 */ /* 0x002fe2000f8e020a */
[----:B------:R-:W1:Y:S02]  /*1fe0*/  LDCU.64 UR50, c[0x0][0x390] ;  /* 0x00007200ff3277ac */ /* 0x000e640008000a00 */
[----:B------:R-:W3:Y:S01]  /*1ff0*/  LDCU UR6, c[0x0][0x500] ;  /* 0x0000a000ff0677ac */ /* 0x000ee20008000800 */
[----:B------:R-:W1:Y:S01]  /*2000*/  LDCU.64 UR4, c[0x0][0x4f8] ;  /* 0x00009f00ff0477ac */ /* 0x000e620008000a00 */
[----:B------:R-:W-:Y:S02]  /*2010*/  UIADD3 UR18, UPT, UPT, UR34, 0x40, URZ ;  /* 0x0000004022127890 */ /* 0x000fe4000fffe0ff */
[----:B----4-:R-:W-:-:S02]  /*2020*/  UIMAD UR12, UR12, UR21, UR16 ;  /* 0x000000150c0c72a4 */ /* 0x010fc4000f8e0210 */
[----:B------:R-:W-:Y:S01]  /*2030*/  UIMAD UR13, UR9, UR13, UR17 ;  /* 0x0000000d090d72a4 */ /* 0x000fe2000f8e0211 */
[----:B------:R-:W-:-:S11]  /*2040*/  UMOV UR7, UR44 ;  /* 0x0000002c00077c82 */ /* 0x000fd60008000000 */
.L_x_29:
[----:B----4-:R-:W-:Y:S01]  /*2050*/  @!P3 MOV R3, 0x4000 ;  /* 0x000040000003b802 */ /* 0x010fe20000000f00 */
[----:B------:R-:W-:Y:S01]  /*2060*/  ULEA UR9, UR7, UR45, 0x3 ;  /* 0x0000002d07097291 */ /* 0x000fe2000f8e18ff */
[----:B--2---:R-:W-:Y:S11]  /*2070*/  @P0 BRA `(.L_x_25) ;  /* 0x0000000000100947 */ /* 0x004ff60003800000 */
[----:B------:R-:W-:Y:S04]  /*2080*/  MOV R4, UR40 ;  /* 0x0000002800047c02 */ /* 0x000fe80008000f00 */
[----:B------:R-:W-:Y:S04]  /*2090*/  SHF.L.U32 R4, R4, 0x1f, RZ ;  /* 0x0000001f04047819 */ /* 0x000fe800000006ff */
[----:B------:R-:W2:Y:S02]  /*20a0*/  SYNCS.PHASECHK.TRANS64.TRYWAIT P0, [UR9+0x60], R4 ;  /* 0x00006004ff0075a7 */ /* 0x000ea40008001109 */
[----:B--2---:R-:W-:Y:S05]  /*20b0*/  @!P0 BRA `(.L_x_26) ;  /* 0x0000007c00888947 */ /* 0x004fea0003800000 */
.L_x_25:
[----:B------:R4:W-:Y:S01]  /*20c0*/  @!P3 SYNCS.ARRIVE.TRANS64 RZ, [UR9], R3 ;  /* 0x00000003ffffb9a7 */ /* 0x0009e20008000009 */
[----:B------:R-:W-:Y:S04]  /*20d0*/  BSSY.RECONVERGENT B0, `(.L_x_27) ;  /* 0x0000003000007945 */ /* 0x000fe80003800200 */
[----:B------:R-:W-:Y:S05]  /*20e0*/  @P2 BRA `(.L_x_28) ;  /* 0x0000000000042947 */ /* 0x000fea0003800000 */
[----:B-1-3--:R-:W-:Y:S05]  /*20f0*/  BPT.TRAP 0x1 ;  /* 0x000000040000795c */ /* 0x00afea0000300000 */
.L_x_28:
[----:B-1-3--:R-:W-:Y:S05]  /*2100*/  BSYNC.RECONVERGENT B0 ;  /* 0x0000000000007941 */ /* 0x00afea0003800200 */
.L_x_27:
[----:B------:R-:W-:Y:S02]  /*2110*/  UIADD3 UR8, UPT, UPT, UR7, 0x1, URZ ;  /* 0x0000000107087890 */ /* 0x000fe4000fffe0ff */
[----:B------:R-:W-:Y:S02]  /*2120*/  UIMAD UR16, UR36, UR23, UR4 ;  /* 0x00000017241072a4 */ /* 0x000fe4000f8e0204 */
[----:B------:R-:W-:Y:S02]  /*2130*/  UISETP.NE.AND UP0, UPT, UR8, 0xc, UPT ;  /* 0x0000000c0800788c */ /* 0x000fe4000bf05270 */
[----:B------:R-:W-:Y:S02]  /*2140*/  UIMAD UR15, UR37, UR32, UR5 ;  /* 0x00000020250f72a4 */ /* 0x000fe4000f8e0205 */
[----:B------:R-:W-:Y:S02]  /*2150*/  USEL UR10, URZ, 0x1, UP0 ;  /* 0x00000001ff0a7887 */ /* 0x000fe40008000000 */
[----:B------:R-:W-:Y:S02]  /*2160*/  USEL UR44, UR8, URZ, UP0 ;  /* 0x000000ff082c7287 */ /* 0x000fe40008000000 */
[----:B------:R-:W-:Y:S02]  /*2170*/  ULOP3.LUT UR40, UR40, UR10, URZ, 0x3c, !UPT ;  /* 0x0000000a28287292 */ /* 0x000fe4000f8e3cff */
[----:B------:R-:W-:Y:S02]  /*2180*/  ULEA UR8, UR44, UR45, 0x3 ;  /* 0x0000002d2c087291 */ /* 0x000fe4000f8e18ff */
[----:B------:R-:W-:Y:S02]  /*2190*/  ULEA UR19, UR7, UR45, 0xd ;  /* 0x0000002d07137291 */ /* 0x000fe4000f8e68ff */
[----:B------:R-:W-:Y:S01]  /*21a0*/  UIMAD UR7, UR38, UR33, UR6 ;  /* 0x00000021260772a4 */ /* 0x000fe2000f8e0206 */
[----:B--2---:R-:W-:Y:S01]  /*21b0*/  MOV R0, UR40 ;  /* 0x0000002800007c02 */ /* 0x004fe20008000f00 */
[----:B------:R-:W-:Y:S02]  /*21c0*/  ULEA UR15, UR15, UR16, 0x5 ;  /* 0x000000100f0f7291 */ /* 0x000fe4000f8e28ff */
[----:B------:R-:W-:Y:S01]  /*21d0*/  UIADD3 UR46, UP1, UPT, UR54, 0x80, URZ ;  /* 0x00000080362e7890 */ /* 0x000fe2000ff3e0ff */
[----:B------:R-:W-:Y:S01]  /*21e0*/  SHF.L.U32 R0, R0, 0x1f, RZ ;  /* 0x0000001f00007819 */ /* 0x000fe200000006ff */
[----:B------:R-:W-:Y:S02]  /*21f0*/  ULEA UR7, UR7, UR15, 0xa ;  /* 0x0000000f07077291 */ /* 0x000fe4000f8e50ff */
[----:B------:R-:W-:Y:S01]  /*2200*/  USHF.L.U32 UR27, UR31, 0x5, URZ ;  /* 0x000000051f1b7899 */ /* 0x000fe200080006ff */
[----:B------:R1:W2:Y:S01]  /*2210*/  SYNCS.PHASECHK.TRANS64.TRYWAIT P0, [UR8+0x60], R0 ;  /* 0x00006000ff0075a7 */ /* 0x0002a20008001108 */
[----:B------:R-:W-:Y:S02]  /*2220*/  UIADD3.X UR47, UPT, UPT, URZ, UR55, URZ, UP1, !UPT ;  /* 0x00000037ff2f7290 */ /* 0x000fe40008ffe4ff */
[----:B------:R-:W-:Y:S02]  /*2230*/  UIADD3 UR8, UPT, UPT, UR19, 0x8400, URZ ;  /* 0x0000840013087890 */ /* 0x000fe4000fffe0ff */
[----:B------:R-:W-:Y:S02]  /*2240*/  UPRMT UR7, UR7, 0x5410, URZ ;  /* 0x0000541007077896 */ /* 0x000fe400080000ff */
[----:B------:R-:W-:Y:S02]  /*2250*/  UIADD3 UR48, UPT, UPT, UR36, 0x1, URZ ;  /* 0x0000000124307890 */ /* 0x000fe4000fffe0ff */
[----:B------:R-:W-:Y:S02]  /*2260*/  UIADD3 UR41, UPT, UPT, UR37, 0x1, URZ ;  /* 0x0000000125297890 */ /* 0x000fe4000fffe0ff */
[----:B------:R-:W-:Y:S02]  /*2270*/  UISETP.NE.AND UP2, UPT, UR48, UR59, UPT ;  /* 0x0000003b3000728c */ /* 0x000fe4000bf45270 */
[----:B------:R-:W-:Y:S02]  /*2280*/  UIADD3 UR42, UP0, UPT, UR54, 0x200, URZ ;  /* 0x00000200362a7890 */ /* 0x000fe4000ff1e0ff */
[----:B------:R-:W-:Y:S02]  /*2290*/  UIADD3 UR24, UPT, UPT, UR19, 0x20400, URZ ;  /* 0x0002040013187890 */ /* 0x000fe4000fffe0ff */
[----:B------:R-:W-:Y:S02]  /*22a0*/  UIADD3.X UR43, UPT, UPT, URZ, UR55, URZ, UP0, !UPT ;  /* 0x00000037ff2b7290 */ /* 0x000fe400087fe4ff */
[----:B------:R-:W-:Y:S02]  /*22b0*/  UIADD3 UR16, UPT, UPT, UR19, 0x21400, URZ ;  /* 0x0002140013107890 */ /* 0x000fe4000fffe0ff */
[----:B------:R-:W-:Y:S02]  /*22c0*/  UIADD3 UR35, UPT, UPT, UR38, 0x1, URZ ;  /* 0x0000000126237890 */ /* 0x000fe4000fffe0ff */
[----:B------:R-:W-:Y:S01]  /*22d0*/  @UP2 UIADD3 UR41, UPT, UPT, UR37, URZ, URZ ;  /* 0x000000ff25292290 */ /* 0x000fe2000fffe0ff */
[----:B------:R-:W-:Y:S01]  /*22e0*/  UMOV UR10, UR27 ;  /* 0x0000001b000a7c82 */ /* 0x000fe20008000000 */
[----:B------:R-:W-:Y:S02]  /*22f0*/  UMOV UR56, 0x0 ;  /* 0x0000000000387882 */ /* 0x000fe40000000000 */
[----:B------:R-:W-:Y:S01]  /*2300*/  UISETP.NE.AND UP1, UPT, UR41, UR50, UPT ;  /* 0x000000322900728c */ /* 0x000fe2000bf25270 */
[----:B------:R3:W-:Y:S01]  /*2310*/  UTMALDG.5D.IM2COL [UR8], [UR46], UR7 ;  /* 0x000000082e0073b4 */ /* 0x0007e20008060007 */
[----:B------:R-:W-:Y:S01]  /*2320*/  UMOV UR57, 0x10000000 ;  /* 0x1000000000397882 */ /* 0x000fe20000000000 */
[----:B------:R-:W-:Y:S01]  /*2330*/  UMOV UR25, UR9 ;  /* 0x0000000900197c82 */ /* 0x000fe20008000000 */
[----:B------:R-:W-:Y:S01]  /*2340*/  UMOV UR26, UR34 ;  /* 0x00000022001a7c82 */ /* 0x000fe20008000000 */
[----:B------:R-:W-:Y:S01]  /*2350*/  UMOV UR28, UR36 ;  /* 0x00000024001c7c82 */ /* 0x000fe20008000000 */
[----:B------:R-:W-:Y:S01]  /*2360*/  UMOV UR29, UR37 ;  /* 0x00000025001d7c82 */ /* 0x000fe20008000000 */
[----:B------:R-:W-:Y:S01]  /*2370*/  UMOV UR30, UR38 ;  /* 0x00000026001e7c82 */ /* 0x000fe20008000000 */
[----:B------:R-:W-:Y:S01]  /*2380*/  UMOV UR20, UR36 ;  /* 0x0000002400147c82 */ /* 0x000fe20008000000 */
[----:B------:R-:W-:Y:S01]  /*2390*/  USEL UR36, UR48, URZ, UP2 ;  /* 0x000000ff30247287 */ /* 0x000fe20009000000 */
[----:B------:R1:W-:Y:S01]  /*23a0*/  UTMALDG.5D [UR24], [UR42], desc[UR56] ;  /* 0x000038182a0075b4 */ /* 0x0003e20008021000 */
[----:B------:R-:W-:Y:S01]  /*23b0*/  @UP1 UIADD3 UR35, UPT, UPT, UR38, URZ, URZ ;  /* 0x000000ff26231290 */ /* 0x000fe2000fffe0ff */
[----:B------:R-:W-:Y:S01]  /*23c0*/  UMOV UR21, UR37 ;  /* 0x0000002500157c82 */ /* 0x000fe20008000000 */
[----:B------:R-:W-:Y:S02]  /*23d0*/  USEL UR37, UR41, URZ, UP1 ;  /* 0x000000ff29257287 */ /* 0x000fe40008800000 */
[----:B------:R-:W-:Y:S01]  /*23e0*/  UISETP.NE.AND UP0, UPT, UR35, UR51, UPT ;  /* 0x000000332300728c */ /* 0x000fe2000bf05270 */
[----:B------:R-:W-:Y:S01]  /*23f0*/  UMOV UR22, UR38 ;  /* 0x0000002600167c82 */ /* 0x000fe20008000000 */
[----:B------:R-:W-:Y:S02]  /*2400*/  UMOV UR17, UR9 ;  /* 0x0000000900117c82 */ /* 0x000fe40008000000 */
[----:B------:R-:W-:Y:S01]  /*2410*/  USEL UR38, UR35, URZ, UP0 ;  /* 0x000000ff23267287 */ /* 0x000fe20008000000 */
[----:B------:R-:W-:Y:S02]  /*2420*/  UMOV UR19, UR27 ;  /* 0x0000001b00137c82 */ /* 0x000fe40008000000 */
[----:B------:R1:W-:Y:S01]  /*2430*/  UTMALDG.5D [UR16], [UR42], desc[UR56] ;  /* 0x000038102a0075b4 */ /* 0x0003e20008021000 */
[----:B---3--:R-:W-:Y:S03]  /*2440*/  UIADD3 UR8, UPT, UPT, UR31, 0x1, URZ ;  /* 0x000000011f087890 */ /* 0x008fe6000fffe0ff */
[----:B------:R-:W-:Y:S02]  /*2450*/  @UP0 UIADD3 UR8, UPT, UPT, UR31, URZ, URZ ;  /* 0x000000ff1f080290 */ /* 0x000fe4000fffe0ff */
[----:B------:R-:W-:Y:S02]  /*2460*/  UISETP.GT.U32.AND UP0, UPT, UR49, 0x1, UPT ;  /* 0x000000013100788c */ /* 0x000fe4000bf04070 */
[----:B------:R-:W-:Y:S03]  /*2470*/  UIADD3 UR7, UPT, UPT, UR49, -0x1, URZ ;  /* 0xffffffff31077890 */ /* 0x000fe6000fffe0ff */
[----:B------:R-:W-:Y:S04]  /*2480*/  UMOV UR31, UR8 ;  /* 0x00000008001f7c82 */ /* 0x000fe80008000000 */
[----:B------:R-:W-:Y:S01]  /*2490*/  UMOV UR49, UR7 ;  /* 0x0000000700317c82 */ /* 0x000fe20008000000 */
[----:B------:R-:W-:Y:S01]  /*24a0*/  UMOV UR7, UR44 ;  /* 0x0000002c00077c82 */ /* 0x000fe20008000000 */
[----:B-1----:R-:W-:Y:S05]  /*24b0*/  BRA.U UP0, `(.L_x_29) ;  /* 0xfffffff900e47547 */ /* 0x002fea000b83ffff */
.L_x_24:
[----:B----4-:R-:W-:Y:S01]  /*24c0*/  SHF.L.U32 R3, R2, 0x1f, RZ ;  /* 0x0000001f02037819 */ /* 0x010fe200000006ff */
[----:B------:R-:W-:-:S03]  /*24d0*/  NOP ;  /* 0x0000000000007918 */ /* 0x000fc60000000000 */
[----:B--2---:R-:W2:Y:S02]  /*24e0*/  SYNCS.PHASECHK.TRANS64.TRYWAIT P0, [UR45+0x110], R3 ;  /* 0x00011003ff0075a7 */ /* 0x004ea4000800112d */
[----:B--2---:R-:W-:Y:S05]  /*24f0*/  @!P0 BRA `(.L_x_30) ;  /* 0x0000007800908947 */ /* 0x004fea0003800000 */
.L_x_135:
[----:B------:R-:W2:Y:S01]  /*2500*/  LDS.128 R4, [UR45+0x150] ;  /* 0x0001502dff047984 */ /* 0x000ea20008000c00 */
[----:B------:R-:W-:Y:S02]  /*2510*/  UIADD3 UR4, UPT, UPT, UR45, 0x118, URZ ;  /* 0x000001182d047890 */ /* 0x000fe4000fffe0ff */
[----:B------:R-:W-:Y:S01]  /*2520*/  UISETP.GE.AND UP0, UPT, UR39, 0x1, UPT ;  /* 0x000000012700788c */ /* 0x000fe2000bf06270 */
[----:B------:R-:W-:Y:S01]  /*2530*/  @!PT LDS RZ, [RZ] ;  /* 0x00000000fffff984 */ /* 0x000fe20000000800 */
[----:B------:R-:W-:Y:S01]  /*2540*/  @!PT LDS RZ, [RZ] ;  /* 0x00000000fffff984 */ /* 0x000fe20000000800 */
[----:B------:R-:W-:Y:S01]  /*2550*/  @!PT LDS RZ, [RZ] ;  /* 0x00000000fffff984 */ /* 0x000fe20000000800 */
[----:B------:R-:W-:Y:S01]  /*2560*/  @!PT LDS RZ, [RZ] ;  /* 0x00000000fffff984 */ /* 0x000fe20000000800 */
[----:B------:R3:W-:Y:S06]  /*2570*/  MEMBAR.ALL.CTA ;  /* 0x0000000000007992 */ /* 0x0007ec0000008000 */
[----:B---3--:R-:W3:Y:S01]  /*2580*/  FENCE.VIEW.ASYNC.S ;  /* 0x00000000000073c6 */ /* 0x008ee20000000000 */
[----:B------:R-:W-:-:S09]  /*2590*/  UPRMT UR4, URZ, 0x654, UR4 ;  /* 0x00000654ff047896 */ /* 0x000fd20008000004 */
[----:B---3--:R-:W-:Y:S01]  /*25a0*/  SYNCS.ARRIVE.TRANS64.RED.A1T0 RZ, [UR4], RZ ;  /* 0x000000ffffff79a7 */ /* 0x008fe20008100404 */
[----:B--2---:R-:W-:-:S13]  /*25b0*/  LOP3.LUT P0, RZ, R6, 0x1, RZ, 0xc0, !PT ;  /* 0x0000000106ff7812 */ /* 0x004fda000780c0ff */
[----:B------:R-:W-:Y:S01]  /*25c0*/  VOTEU.ANY UP1, P0 ;  /* 0x0000000000ff7886 */ /* 0x000fe20000020100 */
[----:B------:R-:W-:-:S13]  /*25d0*/  PLOP3.LUT P0, PT, PT, PT, UP1, 0x80, 0x8 ;  /* 0x000000000008781c */ /* 0x000fda0003f0f018 */
[----:B-1----:R-:W-:Y:S02]  /*25e0*/  @P0 MOV R0, R4 ;  /* 0x0000000400000202 */ /* 0x002fe40000000f00 */
[----:B------:R-:W-:Y:S02]  /*25f0*/  @P0 LOP3.LUT R4, R5, 0xffff, RZ, 0xc0, !PT ;  /* 0x0000ffff05040812 */ /* 0x000fe400078ec0ff */
[----:B------:R-:W-:Y:S02]  /*2600*/  @P0 R2UR UR6, R0 ;  /* 0x00000000000602ca */ /* 0x000fe400000e0000 */
[----:B------:R-:W-:-:S11]  /*2610*/  @P0 R2UR UR5, R4 ;  /* 0x00000000040502ca */ /* 0x000fd600000e0000 */
[----:B------:R-:W-:Y:S02]  /*2620*/  @UP1 UMOV UR58, UR6 ;  /* 0x00000006003a1c82 */ /* 0x000fe40008000000 */
[----:B------:R-:W-:Y:S01]  /*2630*/  @UP1 UMOV UR53, UR5 ;  /* 0x0000000500351c82 */ /* 0x000fe20008000000 */
[----:B------:R-:W-:Y:S05]  /*2640*/  BRA.U !UP0, `(.L_x_31) ;  /* 0x0000000108d47547 */ /* 0x000fea000b800000 */
[----:B------:R-:W1:Y:S01]  /*2650*/  LDCU.128 UR16, c[0x0][0xc10] ;  /* 0x00018200ff1077ac */ /* 0x000e620008000c00 */
[----:B------:R-:W2:Y:S01]  /*2660*/  LDCU UR20, c[0x0][0xc20] ;  /* 0x00018400ff1477ac */ /* 0x000ea20008000800 */
[----:B------:R-:W3:Y:S01]  /*2670*/  LDCU UR13, c[0x0][0xc0c] ;  /* 0x00018180ff0d77ac */ /* 0x000ee20008000800 */
[----:B------:R-:W4:Y:S01]  /*2680*/  LDCU.64 UR14, c[0x0][0xc28] ;  /* 0x00018500ff0e77ac */ /* 0x000f220008000a00 */
[----:B------:R-:W-:Y:S02]  /*2690*/  UISETP.NE.AND UP3, UPT, UR39, 0x1, UPT ;  /* 0x000000012700788c */ /* 0x000fe4000bf65270 */
[----:B-1----:R-:W-:Y:S02]  /*26a0*/  UIMAD.WIDE.U32 UR4, UR61, UR19, URZ ;  /* 0x000000133d0472a5 */ /* 0x002fe4000f8e00ff */
[----:B------:R-:W-:Y:S02]  /*26b0*/  UIMAD.WIDE.U32 UR6, UR62, UR16, URZ ;  /* 0x000000103e0672a5 */ /* 0x000fe4000f8e00ff */
[----:B------:R-:W-:-:S02]  /*26c0*/  UISETP.NE.AND UP0, UPT, UR18, 0x1, UPT ;  /* 0x000000011200788c */ /* 0x000fc4000bf05270 */
[----:B------:R-:W-:Y:S01]  /*26d0*/  UIMAD.WIDE.U32 UR10, UR53, UR19, URZ ;  /* 0x00000013350a72a5 */ /* 0x000fe2000f8e00ff */
[----:B------:R-:W-:Y:S01]  /*26e0*/  UMOV UR4, UR5 ;  /* 0x0000000500047c82 */ /* 0x000fe20008000000 */
[----:B---3--:R-:W-:Y:S02]  /*26f0*/  UISETP.NE.AND UP2, UPT, UR13, 0x1, UPT ;  /* 0x000000010d00788c */ /* 0x008fe4000bf45270 */
[----:B--2---:R-:W-:Y:S02]  /*2700*/  USHF.R.U32.HI UR5, URZ, UR20, UR4 ;  /* 0x00000014ff057299 */ /* 0x004fe40008011604 */
[----:B------:R-:W-:Y:S01]  /*2710*/  UIMAD.WIDE.U32 UR8, UR58, UR16, URZ ;  /* 0x000000103a0872a5 */ /* 0x000fe2000f8e00ff */
[----:B------:R-:W-:Y:S01]  /*2720*/  UMOV UR4, UR7 ;  /* 0x0000000700047c82 */ /* 0x000fe20008000000 */
[----:B------:R-:W-:Y:S02]  /*2730*/  USEL UR5, UR61, UR5, !UP0 ;  /* 0x000000053d057287 */ /* 0x000fe4000c000000 */
[----:B------:R-:W-:-:S02]  /*2740*/  USHF.R.U32.HI UR4, URZ, UR17, UR4 ;  /* 0x00000011ff047299 */ /* 0x000fc40008011604 */
[----:B----4-:R-:W-:Y:S02]  /*2750*/  UIMAD.WIDE.U32 UR6, UR5, UR14, URZ ;  /* 0x0000000e050672a5 */ /* 0x010fe4000f8e00ff */
[----:B------:R-:W-:Y:S01]  /*2760*/  USEL UR12, UR62, UR4, !UP2 ;  /* 0x000000043e0c7287 */ /* 0x000fe2000d000000 */
[----:B------:R-:W-:Y:S02]  /*2770*/  UMOV UR8, UR9 ;  /* 0x0000000900087c82 */ /* 0x000fe40008000000 */
[----:B------:R-:W-:Y:S01]  /*2780*/  UMOV UR4, UR11 ;  /* 0x0000000b00047c82 */ /* 0x000fe20008000000 */
[----:B------:R-:W-:Y:S01]  /*2790*/  UIMAD.WIDE.U32 UR10, UR12, UR14, URZ ;  /* 0x0000000e0c0a72a5 */ /* 0x000fe2000f8e00ff */
[----:B------:R-:W-:Y:S01]  /*27a0*/  UMOV UR6, UR7 ;  /* 0x0000000700067c82 */ /* 0x000fe20008000000 */
[----:B------:R-:W-:Y:S02]  /*27b0*/  USHF.R.U32.HI UR4, URZ, UR20, UR4 ;  /* 0x00000014ff047299 */ /* 0x000fe40008011604 */
[----:B------:R-:W-:-:S02]  /*27c0*/  @UP3 USHF.R.U32.HI UR5, URZ, UR15, UR6 ;  /* 0x0000000fff053299 */ /* 0x000fc40008011606 */
[----:B------:R-:W-:Y:S01]  /*27d0*/  USHF.R.U32.HI UR17, URZ, UR17, UR8 ;  /* 0x00000011ff117299 */ /* 0x000fe20008011608 */
[----:B------:R-:W-:Y:S01]  /*27e0*/  UMOV UR6, UR11 ;  /* 0x0000000b00067c82 */ /* 0x000fe20008000000 */
[----:B------:R-:W-:Y:S02]  /*27f0*/  USEL UR4, UR53, UR4, !UP0 ;  /* 0x0000000435047287 */ /* 0x000fe4000c000000 */
[----:B------:R-:W-:Y:S02]  /*2800*/  @UP3 USHF.R.U32.HI UR12, URZ, UR15, UR6 ;  /* 0x0000000fff0c3299 */ /* 0x000fe40008011606 */
[----:B------:R-:W-:Y:S02]  /*2810*/  UIMAD UR6, UR39, UR5, URZ ;  /* 0x00000005270672a4 */ /* 0x000fe4000f8e02ff */
[----:B------:R-:W-:Y:S02]  /*2820*/  USEL UR5, UR58, UR17, !UP2 ;  /* 0x000000113a057287 */ /* 0x000fe4000d000000 */
[----:B------:R-:W-:-:S02]  /*2830*/  UIMAD UR8, UR39, UR12, URZ ;  /* 0x0000000c270872a4 */ /* 0x000fc4000f8e02ff */
[----:B------:R-:W-:Y:S02]  /*2840*/  UISETP.GE.AND UP0, UPT, UR4, UR6, UPT ;  /* 0x000000060400728c */ /* 0x000fe4000bf06270 */
[----:B------:R-:W-:Y:S02]  /*2850*/  UIMAD.WIDE.U32 UR6, UR4, UR14, URZ ;  /* 0x0000000e040672a5 */ /* 0x000fe4000f8e00ff */
[----:B------:R-:W-:Y:S02]  /*2860*/  UISETP.GE.OR UP0, UPT, UR5, UR8, UP0 ;  /* 0x000000080500728c */ /* 0x000fe40008706670 */
[----:B------:R-:W-:Y:S02]  /*2870*/  UIMAD.WIDE.U32 UR8, UR5, UR14, URZ ;  /* 0x0000000e050872a5 */ /* 0x000fe4000f8e00ff */
[----:B------:R-:W-:Y:S01]  /*2880*/  UIADD3 UR10, UPT, UPT, -UR4, URZ, URZ ;  /* 0x000000ff040a7290 */ /* 0x000fe2000fffe1ff */
[----:B------:R-:W-:Y:S02]  /*2890*/  UMOV UR6, UR7 ;  /* 0x0000000700067c82 */ /* 0x000fe40008000000 */
[----:B------:R-:W-:-:S02]  /*28a0*/  USHF.R.U32.HI UR6, URZ, UR15, UR6 ;  /* 0x0000000fff067299 */ /* 0x000fc40008011606 */
[----:B------:R-:W-:Y:S02]  /*28b0*/  UIMAD UR10, UR18, UR10, UR53 ;  /* 0x0000000a120a72a4 */ /* 0x000fe4000f8e0235 */
[----:B------:R-:W-:Y:S01]  /*28c0*/  USEL UR6, UR4, UR6, !UP3 ;  /* 0x0000000604067287 */ /* 0x000fe2000d800000 */
[----:B------:R-:W-:Y:S01]  /*28d0*/  @!UP0 UMOV UR7, UR9 ;  /* 0x0000000900078c82 */ /* 0x000fe20008000000 */
[----:B------:R-:W-:Y:S02]  /*28e0*/  UIADD3 UR9, UPT, UPT, -UR5, URZ, URZ ;  /* 0x000000ff05097290 */ /* 0x000fe4000fffe1ff */
[----:B------:R-:W-:Y:S02]  /*28f0*/  @!UP0 USHF.R.U32.HI UR7, URZ, UR15, UR7 ;  /* 0x0000000fff078299 */ /* 0x000fe40008011607 */
[----:B------:R-:W-:Y:S02]  /*2900*/  UIADD3 UR8, UPT, UPT, -UR6, URZ, URZ ;  /* 0x000000ff06087290 */ /* 0x000fe4000fffe1ff */
[----:B------:R-:W-:-:S02]  /*2910*/  @!UP0 USEL UR7, UR5, UR7, !UP3 ;  /* 0x0000000705078287 */ /* 0x000fc4000d800000 */
[----:B------:R-:W-:Y:S02]  /*2920*/  UIMAD UR8, UR39, UR8, UR4 ;  /* 0x00000008270872a4 */ /* 0x000fe4000f8e0204 */
[----:B------:R-:W-:Y:S02]  /*2930*/  @!UP0 UIADD3 UR6, UPT, UPT, UR6, -UR7, URZ ;  /* 0x8000000706068290 */ /* 0x000fe4000fffe0ff */
[----:B------:R-:W-:Y:S02]  /*2940*/  @!UP0 UIMAD UR7, UR8, UR12, UR7 ;  /* 0x0000000c080782a4 */ /* 0x000fe4000f8e0207 */
[----:B------:R-:W-:Y:S02]  /*2950*/  @!UP0 UIMAD UR4, UR39, UR6, UR5 ;  /* 0x00000006270482a4 */ /* 0x000fe4000f8e0205 */
[----:B------:R-:W-:Y:S02]  /*2960*/  UIMAD UR6, UR13, UR9, UR58 ;  /* 0x000000090d0672a4 */ /* 0x000fe4000f8e023a */
[----:B------:R-:W-:Y:S01]  /*2970*/  UIMAD UR53, UR4, UR18, UR10 ;  /* 0x00000012043572a4 */ /* 0x000fe2000f8e020a */
[----:B------:R-:W-:-:S02]  /*2980*/  @!UP0 UMOV UR5, UR7 ;  /* 0x0000000700058c82 */ /* 0x000fc40008000000 */
[----:B------:R-:W-:-:S12]  /*2990*/  UIMAD UR58, UR5, UR13, UR6 ;  /* 0x0000000d053a72a4 */ /* 0x000fd8000f8e0206 */
.L_x_31:
        /* <DEDUP_REMOVED lines=20> */
.L_x_32:
[----:B------:R-:W-:Y:S01]  /*2ae0*/  R2UR UR5, R78 ;  /* 0x000000004e0572ca */ /* 0x000fe200000e0000 */
[----:B------:R-:W-:Y:S01]  /*2af0*/  UMOV UR30, UR52 ;  /* 0x00000034001e7c82 */ /* 0x000fe20008000000 */
[----:B------:R-:W-:Y:S02]  /*2b00*/  R2UR UR4, R77 ;  /* 0x000000004d0472ca */ /* 0x000fe400000e0000 */
[----:B------:R-:W-:Y:S02]  /*2b10*/  PLOP3.LUT P1, PT, PT, PT, PT, 0x80, 0x8 ;  /* 0x000000000008781c */ /* 0x000fe40003f2f070 */
[----:B------:R-:W-:-:S07]  /*2b20*/  LOP3.LUT R2, R2, 0x1, RZ, 0x3c, !PT ;  /* 0x0000000102027812 */ /* 0x000fce00078e3cff */
[----:B------:R-:W-:Y:S02]  /*2b30*/  UIADD3 UR51, UPT, UPT, UR58, UR5, URZ ;  /* 0x000000053a337290 */ /* 0x000fe4000fffe0ff */
[----:B------:R-:W-:Y:S01]  /*2b40*/  UIADD3 UR24, UPT, UPT, UR53, UR4, URZ ;  /* 0x0000000435187290 */ /* 0x000fe2000fffe0ff */
[----:B------:R-:W-:Y:S11]  /*2b50*/  BRA.U UP1, `(.L_x_33) ;  /* 0xffffffe901907547 */ /* 0x000ff6000b83ffff */
[----:B------:R-:W-:Y:S01]  /*2b60*/  UIADD3 UR45, UPT, UPT, UR45, 0x60, URZ ;  /* 0x000000602d2d7890 */ /* 0x000fe2000fffe0ff */
[----:B------:R-:W-:-:S03]  /*2b70*/  MOV R2, UR40 ;  /* 0x0000002800027c02 */ /* 0x000fc60008000f00 */
[----:B------:R-:W-:Y:S01]  /*2b80*/  ULEA UR4, UR44, UR45, 0x3 ;  /* 0x0000002d2c047291 */ /* 0x000fe2000f8e18ff */
[----:B------:R-:W-:-:S08]  /*2b90*/  SHF.L.U32 R2, R2, 0x1f, RZ ;  /* 0x0000001f02027819 */ /* 0x000fd000000006ff */
[----:B------:R-:W1:Y:S02]  /*2ba0*/  SYNCS.PHASECHK.TRANS64.TRYWAIT P0, [UR4], R2 ;  /* 0x00000002ff0075a7 */ /* 0x000e640008001104 */
[----:B-1----:R-:W-:Y:S05]  /*2bb0*/  @!P0 BRA `(.L_x_34) ;  /* 0x0000007000f88947 */ /* 0x002fea0003800000 */
.L_x_137:
[----:B------:R-:W-:-:S04]  /*2bc0*/  UIADD3 UR4, UPT, UPT, UR44, 0x1, URZ ;  /* 0x000000012c047890 */ /* 0x000fc8000fffe0ff */
[----:B------:R-:W-:-:S04]  /*2bd0*/  UISETP.NE.AND UP0, UPT, UR4, 0xc, UPT ;  /* 0x0000000c0400788c */ /* 0x000fc8000bf05270 */
[----:B------:R-:W-:Y:S02]  /*2be0*/  USEL UR5, URZ, 0x1, UP0 ;  /* 0x00000001ff057887 */ /* 0x000fe40008000000 */
[----:B------:R-:W-:Y:S02]  /*2bf0*/  USEL UR4, UR4, URZ, UP0 ;  /* 0x000000ff04047287 */ /* 0x000fe40008000000 */
[----:B------:R-:W-:Y:S02]  /*2c00*/  ULOP3.LUT UR6, UR40, UR5, URZ, 0x3c, !UPT ;  /* 0x0000000528067292 */ /* 0x000fe4000f8e3cff */
[----:B------:R-:W-:-:S04]  /*2c10*/  ULEA UR5, UR4, UR45, 0x3 ;  /* 0x0000002d04057291 */ /* 0x000fc8000f8e18ff */
[----:B-1----:R-:W-:-:S04]  /*2c20*/  MOV R2, UR6 ;  /* 0x0000000600027c02 */ /* 0x002fc80008000f00 */
[----:B------:R-:W-:-:S04]  /*2c30*/  SHF.L.U32 R2, R2, 0x1f, RZ ;  /* 0x0000001f02027819 */ /* 0x000fc800000006ff */
[----:B------:R-:W1:Y:S02]  /*2c40*/  SYNCS.PHASECHK.TRANS64.TRYWAIT P0, [UR5], R2 ;  /* 0x00000002ff0075a7 */ /* 0x000e640008001105 */
[----:B-1----:R-:W-:Y:S05]  /*2c50*/  @!P0 BRA `(.L_x_35) ;  /* 0x0000007000e88947 */ /* 0x002fea0003800000 */
.L_x_139:
        /* <DEDUP_REMOVED lines=10> */
.L_x_141:
        /* <DEDUP_REMOVED lines=10> */
.L_x_143:
        /* <DEDUP_REMOVED lines=10> */
.L_x_145:
        /* <DEDUP_REMOVED lines=10> */
.L_x_147:
        /* <DEDUP_REMOVED lines=10> */
.L_x_149:
        /* <DEDUP_REMOVED lines=10> */
.L_x_151:
        /* <DEDUP_REMOVED lines=10> */
.L_x_153:
        /* <DEDUP_REMOVED lines=10> */
.L_x_155:
        /* <DEDUP_REMOVED lines=10> */
.L_x_157:
[----:B------:R-:W-:-:S04]  /*3200*/  UIADD3 UR4, UPT, UPT, UR4, 0x1, URZ ;  /* 0x0000000104047890 */ /* 0x000fc8000fffe0ff */
[----:B------:R-:W-:-:S04]  /*3210*/  UISETP.NE.AND UP0, UPT, UR4, 0xc, UPT ;  /* 0x0000000c0400788c */ /* 0x000fc8000bf05270 */
[----:B------:R-:W-:Y:S02]  /*3220*/  USEL UR5, URZ, 0x1, UP0 ;  /* 0x00000001ff057887 */ /* 0x000fe40008000000 */
[----:B------:R-:W-:Y:S02]  /*3230*/  USEL UR4, UR4, URZ, UP0 ;  /* 0x000000ff04047287 */ /* 0x000fe40008000000 */
[----:B------:R-:W-:Y:S02]  /*3240*/  ULOP3.LUT UR5, UR6, UR5, URZ, 0x3c, !UPT ;  /* 0x0000000506057292 */ /* 0x000fe4000f8e3cff */
[----:B------:R-:W-:-:S04]  /*3250*/  ULEA UR4, UR4, UR45, 0x3 ;  /* 0x0000002d04047291 */ /* 0x000fc8000f8e18ff */
[----:B-1----:R-:W-:Y:S02]  /*3260*/  IMAD.U32 R2, RZ, RZ, UR5 ;  /* 0x00000005ff027e24 */ /* 0x002fe4000f8e00ff */
[----:B------:R-:W-:-:S03]  /*3270*/  MOV R0, UR4 ;  /* 0x0000000400007c02 */ /* 0x000fc60008000f00 */
[----:B------:R-:W-:-:S07]  /*3280*/  SHF.L.U32 R2, R2, 0x1f, RZ ;  /* 0x0000001f02027819 */ /* 0x000fce00000006ff */
.L_x_45:
[----:B-1----:R1:W2:Y:S02]  /*3290*/  SYNCS.PHASECHK.TRANS64.TRYWAIT P0, [R0+URZ], R2 ;  /* 0x00000002000075a7 */ /* 0x0022a400080011ff */
[----:B--2---:R-:W-:Y:S05]  /*32a0*/  @!P0 NANOSLEEP.SYNCS 0x989680 ;  /* 0x009896800000895d */ /* 0x004fea0003900000 */
[----:B------:R-:W2:Y:S02]  /*32b0*/  @!P0 SYNCS.PHASECHK.TRANS64 P0, [R0+URZ], R2 ;  /* 0x00000002000085a7 */ /* 0x000ea400080010ff */
[----:B--2---:R-:W-:Y:S05]  /*32c0*/  @P0 EXIT ;  /* 0x000000000000094d */ /* 0x004fea0003800000 */
[----:B------:R-:W-:Y:S05]  /*32d0*/  BRA `(.L_x_45) ;  /* 0xfffffffc00ec7947 */ /* 0x000fea000383ffff */
.L_x_17:
[----:B------:R-:W2:Y:S02]  /*32e0*/  S2UR UR4, SR_CgaCtaId ;  /* 0x00000000000479c3 */ /* 0x000ea40000008800 */
[----:B--2---:R-:W-:-:S04]  /*32f0*/  UISETP.NE.AND UP0, UPT, UR4, URZ, UPT ;  /* 0x000000ff0400728c */ /* 0x004fc8000bf05270 */
[----:B------:R-:W-:-:S09]  /*3300*/  UISETP.NE.OR UP0, UPT, UR18, 0x1, UP0 ;  /* 0x000000011200788c */ /* 0x000fd20008705670 */
[----:B------:R-:W-:Y:S05]  /*3310*/  BRA.U UP0, `(.L_x_46) ;  /* 0x0000000100b47547 */ /* 0x000fea000b800000 */
[----:B------:R-:W2:Y:S01]  /*3320*/  S2UR UR5, SR_CgaCtaId ;  /* 0x00000000000579c3 */ /* 0x000ea20000008800 */
[----:B------:R-:W-:Y:S01]  /*3330*/  UMOV UR4, 0x400 ;  /* 0x0000040000047882 */ /* 0x000fe20000000000 */
[----:B------:R-:W-:Y:S01]  /*3340*/  HFMA2 R3, -RZ, RZ, 0, 5.9604644775390625e-08 ;  /* 0x00000001ff037431 */ /* 0x000fe200000001ff */
[----:B------:R-:W-:Y:S01]  /*3350*/  ISETP.NE.AND P0, PT, R0, RZ, PT ;  /* 0x000000ff0000720c */ /* 0x000fe20003f05270 */
[----:B------:R-:W-:Y:S01]  /*3360*/  IMAD.MOV.U32 R8, RZ, RZ, RZ ;  /* 0x000000ffff087224 */ /* 0x000fe200078e00ff */
[----:B--2---:R-:W-:-:S04]  /*3370*/  ULEA UR4, UR5, UR4, 0x18 ;  /* 0x0000000405047291 */ /* 0x004fc8000f8ec0ff */
[----:B------:R-:W-:Y:S02]  /*3380*/  UIADD3 UR5, UPT, UPT, UR4, 0x118, URZ ;  /* 0x0000011804057890 */ /* 0x000fe4000fffe0ff */
[----:B------:R-:W-:Y:S02]  /*3390*/  UIADD3 UR8, UPT, UPT, UR4, 0x110, URZ ;  /* 0x0000011004087890 */ /* 0x000fe4000fffe0ff */
[----:B------:R-:W-:-:S12]  /*33a0*/  UPRMT UR5, URZ, 0x654, UR5 ;  /* 0x00000654ff057896 */ /* 0x000fd80008000005 */
.L_x_49:
[----:B------:R-:W-:Y:S01]  /*33b0*/  SHF.L.U32 R6, R3, 0x1f, RZ ;  /* 0x0000001f03067819 */ /* 0x000fe200000006ff */
[----:B------:R-:W-:Y:S02]  /*33c0*/  IMAD.U32 R4, RZ, RZ, UR8 ;  /* 0x00000008ff047e24 */ /* 0x000fe4000f8e00ff */
[----:B------:R-:W-:Y:S01]  /*33d0*/  @!P0 IMAD.MOV.U32 R5, RZ, RZ, 0x10 ;  /* 0x00000010ff058424 */ /* 0x000fe200078e00ff */
[----:B------:R-:W2:Y:S02]  /*33e0*/  SYNCS.PHASECHK.TRANS64.TRYWAIT P1, [UR4+0x118], R6 ;  /* 0x00011806ff0075a7 */ /* 0x000ea40008021104 */
[----:B------:R-:W-:-:S04]  /*33f0*/  PRMT R4, R0, 0x654, R4 ;  /* 0x0000065400047816 */ /* 0x000fc80000000004 */
[----:B------:R-:W-:Y:S01]  /*3400*/  SEL R2, R4, R2, !P0 ;  /* 0x0000000204027207 */ /* 0x000fe20004000000 */
[----:B--2---:R-:W-:Y:S06]  /*3410*/  @!P1 BRA `(.L_x_47) ;  /* 0x0000006c00e89947 */ /* 0x004fec0003800000 */
.L_x_159:
[----:B------:R-:W-:Y:S01]  /*3420*/  UIADD3 UR6, UPT, UPT, UR4, 0x150, URZ ;  /* 0x0000015004067890 */ /* 0x000fe2000fffe0ff */
[----:B------:R3:W-:Y:S01]  /*3430*/  @!P0 SYNCS.ARRIVE.TRANS64.RED RZ, [R2+URZ], R5 ;  /* 0x0000000502ff89a7 */ /* 0x0007e200080004ff */
[----:B------:R-:W-:Y:S01]  /*3440*/  UIADD3 UR7, UPT, UPT, UR4, 0x110, URZ ;  /* 0x0000011004077890 */ /* 0x000fe2000fffe0ff */
[----:B------:R-:W-:-:S08]  /*3450*/  LOP3.LUT R3, R3, 0x1, RZ, 0x3c, !PT ;  /* 0x0000000103037812 */ /* 0x000fd000078e3cff */
[----:B------:R-:W-:Y:S06]  /*3460*/  UGETNEXTWORKID.BROADCAST [UR6], [UR7] ;  /* 0x00000000060073ca */ /* 0x000fec0008000100 */
[----:B---3--:R-:W-:-:S04]  /*3470*/  SHF.L.U32 R5, R8, 0x1f, RZ ;  /* 0x0000001f08057819 */ /* 0x008fc800000006ff */
[----:B------:R-:W3:Y:S02]  /*3480*/  SYNCS.PHASECHK.TRANS64.TRYWAIT P1, [UR4+0x110], R5 ;  /* 0x00011005ff0075a7 */ /* 0x000ee40008021104 */
[----:B---3--:R-:W-:Y:S05]  /*3490*/  @!P1 BRA `(.L_x_48) ;  /* 0x0000006c00e09947 */ /* 0x008fea0003800000 */
.L_x_161:
[----:B--2---:R-:W2:Y:S01]  /*34a0*/  LDS.128 R4, [UR4+0x150] ;  /* 0x00015004ff047984 */ /* 0x004ea20008000c00 */
[----:B------:R-:W-:Y:S01]  /*34b0*/  LOP3.LUT R8, R8, 0x1, RZ, 0x3c, !PT ;  /* 0x0000000108087812 */ /* 0x000fe200078e3cff */
[----:B------:R-:W-:Y:S01]  /*34c0*/  @!PT LDS RZ, [RZ] ;  /* 0x00000000fffff984 */ /* 0x000fe20000000800 */
[----:B------:R-:W-:Y:S01]  /*34d0*/  @!PT LDS RZ, [RZ] ;  /* 0x00000000fffff984 */ /* 0x000fe20000000800 */
[----:B------:R-:W-:Y:S01]  /*34e0*/  @!PT LDS RZ, [RZ] ;  /* 0x00000000fffff984 */ /* 0x000fe20000000800 */
[----:B------:R-:W-:Y:S01]  /*34f0*/  @!PT LDS RZ, [RZ] ;  /* 0x00000000fffff984 */ /* 0x000fe20000000800 */
[----:B------:R3:W-:Y:S06]  /*3500*/  MEMBAR.ALL.CTA ;  /* 0x0000000000007992 */ /* 0x0007ec0000008000 */
[----:B---3--:R-:W3:Y:S02]  /*3510*/  FENCE.VIEW.ASYNC.S ;  /* 0x00000000000073c6 */ /* 0x008ee40000000000 */
[----:B---3--:R-:W-:Y:S01]  /*3520*/  SYNCS.ARRIVE.TRANS64.RED.A1T0 RZ, [UR5], RZ ;  /* 0x000000ffffff79a7 */ /* 0x008fe20008100405 */
[----:B--2---:R-:W-:-:S13]  /*3530*/  LOP3.LUT P1, RZ, R6, 0x1, RZ, 0xc0, !PT ;  /* 0x0000000106ff7812 */ /* 0x004fda000782c0ff */
[----:B------:R-:W-:Y:S05]  /*3540*/  @P1 BRA `(.L_x_49) ;  /* 0xfffffffc00981947 */ /* 0x000fea000383ffff */
[----:B------:R-:W-:-:S04]  /*3550*/  SHF.L.U32 R0, R3, 0x1f, RZ ;  /* 0x0000001f03007819 */ /* 0x000fc800000006ff */
[----:B------:R-:W2:Y:S02]  /*3560*/  SYNCS.PHASECHK.TRANS64 P0, [UR4+0x118], R0 ;  /* 0x00011800ff0075a7 */ /* 0x000ea40008001004 */
[----:B-12---:R-:W-:Y:S05]  /*3570*/  @P0 EXIT ;  /* 0x000000000000094d */ /* 0x006fea0003800000 */
[----:B------:R-:W-:-:S07]  /*3580*/  MOV R0, UR4 ;  /* 0x0000000400007c02 */ /* 0x000fce0008000f00 */
.L_x_50:
[----:B-1----:R-:W-:-:S04]  /*3590*/  SHF.L.U32 R2, R3, 0x1f, RZ ;  /* 0x0000001f03027819 */ /* 0x002fc800000006ff */
[----:B------:R1:W2:Y:S03]  /*35a0*/  SYNCS.PHASECHK.TRANS64.TRYWAIT P0, [R0+URZ+0x118], R2 ;  /* 0x00011802000075a7 */ /* 0x0002a600080011ff */
[----:B--2---:R-:W-:Y:S05]  /*35b0*/  @!P0 NANOSLEEP.SYNCS 0x989680 ;  /* 0x009896800000895d */ /* 0x004fea0003900000 */
[----:B------:R-:W2:Y:S02]  /*35c0*/  @!P0 SYNCS.PHASECHK.TRANS64 P0, [R0+URZ+0x118], R2 ;  /* 0x00011802000085a7 */ /* 0x000ea400080010ff */
[----:B--2---:R-:W-:Y:S05]  /*35d0*/  @P0 EXIT ;  /* 0x000000000000094d */ /* 0x004fea0003800000 */
[----:B------:R-:W-:Y:S05]  /*35e0*/  BRA `(.L_x_50) ;  /* 0xfffffffc00e87947 */ /* 0x000fea000383ffff */
.L_x_46:
[----:B------:R-:W-:-:S09]  /*35f0*/  UISETP.NE.AND UP0, UPT, UR18, URZ, UPT ;  /* 0x000000ff1200728c */ /* 0x000fd2000bf05270 */
[----:B------:R-:W-:Y:S05]  /*3600*/  BRA.U UP0, `(.L_x_51) ;  /* 0x0000000d00487547 */ /* 0x000fea000b800000 */
[----:B------:R-:W2:Y:S01]  /*3610*/  S2UR UR7, SR_CgaCtaId ;  /* 0x00000000000779c3 */ /* 0x000ea20000008800 */
[----:B------:R-:W-:Y:S01]  /*3620*/  UMOV UR4, 0x40 ;  /* 0x0000004000047882 */ /* 0x000fe20000000000 */
[----:B------:R-:W-:Y:S01]  /*3630*/  NOP ;  /* 0x0000000000007918 */ /* 0x000fe20000000000 */
[----:B------:R-:W-:Y:S01]  /*3640*/  UMOV UR6, 0x400 ;  /* 0x0000040000067882 */ /* 0x000fe20000000000 */
[----:B--2---:R-:W-:Y:S02]  /*3650*/  ULEA UR5, UR7, UR4, 0x18 ;  /* 0x0000000407057291 */ /* 0x004fe4000f8ec0ff */
[----:B------:R-:W-:-:S07]  /*3660*/  ULEA UR6, UR7, UR6, 0x18 ;  /* 0x0000000607067291 */ /* 0x000fce000f8ec0ff */
[----:B------:R-:W2:Y:S02]  /*3670*/  LDS.U8 R0, [UR5+0x1c] ;  /* 0x00001c05ff007984 */ /* 0x000ea40008000000 */
[----:B--2---:R-:W-:-:S13]  /*3680*/  ISETP.NE.AND P0, PT, R0, RZ, PT ;  /* 0x000000ff0000720c */ /* 0x004fda0003f05270 */
[----:B------:R-:W-:Y:S05]  /*3690*/  @P0 BRA `(.L_x_52) ;  /* 0x0000000000580947 */ /* 0x000fea0003800000 */
[----:B------:R-:W-:-:S13]  /*36a0*/  ELECT P0, URZ, PT ;  /* 0x0000000000ff782f */ /* 0x000fda0003800000 */
[----:B------:R-:W-:Y:S05]  /*36b0*/  @!P0 BRA `(.L_x_53) ;  /* 0x0000000000608947 */ /* 0x000fea0003800000 */
[----:B------:R-:W-:Y:S01]  /*36c0*/  UMOV UR4, 0x10 ;  /* 0x0000001000047882 */ /* 0x000fe20000000000 */
[----:B------:R-:W-:Y:S01]  /*36d0*/  HFMA2 R0, -RZ, RZ, 0, 5.9604644775390625e-08 ;  /* 0x00000001ff007431 */ /* 0x000fe200000001ff */
[----:B------:R-:W-:-:S03]  /*36e0*/  MOV R2, 0xffff ;  /* 0x0000ffff00027802 */ /* 0x000fc60000000f00 */
[----:B------:R-:W-:Y:S04]  /*36f0*/  DEPBAR.LE SB2, 0x36 ;  /* 0x0000ad800000791a */ /* 0x000fe80000000000 */
[----:B------:R-:W2:Y:S02]  /*3700*/  UTCATOMSWS.FIND_AND_SET.ALIGN UP0, UR4, UR4 ;  /* 0x00000004000475e3 */ /* 0x000ea40008000800 */
[----:B--2---:R-:W-:Y:S01]  /*3710*/  MOV R3, UR4 ;  /* 0x0000000400037c02 */ /* 0x004fe20008000f00 */
[----:B------:R-:W-:Y:S06]  /*3720*/  BRA.U UP0, `(.L_x_54) ;  /* 0x0000000100187547 */ /* 0x000fec000b800000 */
.L_x_55:
[----:B------:R-:W-:Y:S05]  /*3730*/  NANOSLEEP 0x64 ;  /* 0x000000640000795d */ /* 0x000fea0003800000 */
[----:B------:R-:W-:-:S05]  /*3740*/  UMOV UR4, 0x10 ;  /* 0x0000001000047882 */ /* 0x000fca0000000000 */
[----:B------:R-:W-:Y:S04]  /*3750*/  DEPBAR.LE SB2, 0x36 ;  /* 0x0000ad800000791a */ /* 0x000fe80000000000 */
[----:B------:R-:W2:Y:S02]  /*3760*/  UTCATOMSWS.FIND_AND_SET.ALIGN UP0, UR4, UR4 ;  /* 0x00000004000475e3 */ /* 0x000ea40008000800 */
[----:B--2---:R-:W-:Y:S01]  /*3770*/  MOV R3, UR4 ;  /* 0x0000000400037c02 */ /* 0x004fe20008000f00 */
[----:B------:R-:W-:Y:S05]  /*3780*/  BRA.U !UP0, `(.L_x_55) ;  /* 0xfffffffd08e87547 */ /* 0x000fea000b83ffff */
.L_x_54:
[-C--:B------:R-:W-:Y:S02]  /*3790*/  SHF.L.U32 R2, R2, R3.reuse, RZ ;  /* 0x0000000302027219 */ /* 0x080fe400000006ff */
[----:B------:R-:W-:Y:S01]  /*37a0*/  SHF.L.U32 R0, R0, R3, RZ ;  /* 0x0000000300007219 */ /* 0x000fe200000006ff */
[----:B------:R-:W-:Y:S02]  /*37b0*/  IMAD.SHL.U32 R3, R3, 0x20, RZ ;  /* 0x0000002003037824 */ /* 0x000fe400078e00ff */
[----:B------:R2:W-:Y:S04]  /*37c0*/  ATOMS.OR RZ, [UR5+0x14], R2 ;  /* 0x00001402ffff798c */ /* 0x0005e8000b000005 */
[----:B------:R2:W-:Y:S04]  /*37d0*/  ATOMS.OR RZ, [UR5+0x18], R0 ;  /* 0x00001800ffff798c */ /* 0x0005e8000b000005 */
[----:B------:R2:W-:Y:S01]  /*37e0*/  STS [UR6+0x160], R3 ;  /* 0x00016003ff007988 */ /* 0x0005e20008000806 */
[----:B------:R-:W-:Y:S05]  /*37f0*/  BRA `(.L_x_53) ;  /* 0x0000000000107947 */ /* 0x000fea0003800000 */
.L_x_52:
[----:B------:R-:W-:Y:S02]  /*3800*/  MOV R0, 0xffffffff ;  /* 0xffffffff00007802 */ /* 0x000fe40000000f00 */
[----:B------:R-:W-:-:S03]  /*3810*/  MOV R2, 0x3840 ;  /* 0x0000384000027802 */ /* 0x000fc60000000f00 */
[----:B------:R2:W-:Y:S04]  /*3820*/  STS [UR6+0x160], R0 ;  /* 0x00016000ff007988 */ /* 0x0005e80008000806 */
[----:B-12--5:R-:W-:Y:S05]  /*3830*/  CALL.REL.NOINC `($__internal_1_$__cuda_sm10x_tcgen05_guardrail_trap_phase_invalid_during_alloc) ;  /* 0x0000007000ec7944 */ /* 0x026fea0003c00000 */
.L_x_53:
[----:B------:R-:W-:Y:S05]  /*3840*/  WARPSYNC.ALL ;  /* 0x0000000000007948 */ /* 0x000fea0003800000 */
[----:B------:R-:W3:Y:S01]  /*3850*/  S2UR UR4, SR_CgaCtaId ;  /* 0x00000000000479c3 */ /* 0x000ee20000008800 */
[----:B------:R-:W-:Y:S01]  /*3860*/  UMOV UR18, 0x400 ;  /* 0x0000040000127882 */ /* 0x000fe20000000000 */
[----:B------:R-:W-:-:S06]  /*3870*/  NOP ;  /* 0x0000000000007918 */ /* 0x000fcc0000000000 */
[----:B------:R-:W-:Y:S06]  /*3880*/  BAR.ARV 0x6, 0xa0 ;  /* 0x0182800000007b1d */ /* 0x000fec0000002000 */
[----:B------:R-:W4:Y:S01]  /*3890*/  LDCU.64 UR6, c[0x0][0x388] ;  /* 0x00007100ff0677ac */ /* 0x000f220008000a00 */
[----:B------:R-:W-:Y:S01]  /*38a0*/  IMAD.MOV.U32 R8, RZ, RZ, 0x1 ;  /* 0x00000001ff087424 */ /* 0x000fe200078e00ff */
[----:B------:R-:W1:Y:S01]  /*38b0*/  LDCU.64 UR8, c[0x0][0x390] ;  /* 0x00007200ff0877ac */ /* 0x000e620008000a00 */
[----:B------:R-:W-:Y:S01]  /*38c0*/  UMOV UR21, URZ ;  /* 0x000000ff00157c82 */ /* 0x000fe20008000000 */
[----:B------:R-:W-:Y:S01]  /*38d0*/  UMOV UR17, URZ ;  /* 0x000000ff00117c82 */ /* 0x000fe20008000000 */
[----:B---3--:R-:W-:Y:S01]  /*38e0*/  ULEA UR18, UR4, UR18, 0x18 ;  /* 0x0000001204127291 */ /* 0x008fe2000f8ec0ff */
[----:B------:R-:W-:Y:S01]  /*38f0*/  UMOV UR26, 0x0 ;  /* 0x00000000001a7882 */ /* 0x000fe20000000000 */
[----:B------:R-:W-:Y:S01]  /*3900*/  UMOV UR27, 0x8210010 ;  /* 0x08210010001b7882 */ /* 0x000fe20000000000 */
[----:B------:R-:W-:Y:S01]  /*3910*/  UMOV UR24, 0x0 ;  /* 0x0000000000187882 */ /* 0x000fe20000000000 */
[----:B------:R-:W-:Y:S01]  /*3920*/  UMOV UR25, 0x8210010 ;  /* 0x0821001000197882 */ /* 0x000fe20000000000 */
[----:B----4-:R-:W-:-:S04]  /*3930*/  UIADD3 UR4, UPT, UPT, UR6, 0x1f, URZ ;  /* 0x0000001f06047890 */ /* 0x010fc8000fffe0ff */
[----:B------:R-:W2:Y:S01]  /*3940*/  LDS R9, [UR18+0x160] ;  /* 0x00016012ff097984 */ /* 0x000ea20008000800 */
[----:B------:R-:W-:Y:S02]  /*3950*/  UIADD3 UR6, UPT, UPT, UR18, 0x8400, URZ ;  /* 0x0000840012067890 */ /* 0x000fe4000fffe0ff */
[----:B------:R-:W-:Y:S02]  /*3960*/  USHF.R.S32.HI UR5, URZ, 0x1f, UR4 ;  /* 0x0000001fff057899 */ /* 0x000fe40008011404 */
[----:B------:R-:W-:Y:S02]  /*3970*/  USHF.R.U32.HI UR6, URZ, 0x4, UR6 ;  /* 0x00000004ff067899 */ /* 0x000fe40008011606 */
[----:B------:R-:W-:Y:S02]  /*3980*/  ULEA.HI UR4, UR5, UR4, URZ, 0x5 ;  /* 0x0000000405047291 */ /* 0x000fe4000f8f28ff */
[----:B------:R-:W-:Y:S02]  /*3990*/  UIADD3 UR5, UPT, UPT, UR18, 0x20400, URZ ;  /* 0x0002040012057890 */ /* 0x000fe4000fffe0ff */
[----:B------:R-:W-:-:S02]  /*39a0*/  USHF.R.S32.HI UR4, URZ, 0x5, UR4 ;  /* 0x00000005ff047899 */ /* 0x000fc40008011404 */
[----:B------:R-:W-:Y:S02]  /*39b0*/  USHF.R.U32.HI UR5, URZ, 0x4, UR5 ;  /* 0x00000004ff057899 */ /* 0x000fe40008011605 */
[----:B------:R-:W-:Y:S02]  /*39c0*/  UIMAD UR4, UR4, UR7, URZ ;  /* 0x00000007040472a4 */ /* 0x000fe4000f8e02ff */
[----:B------:R-:W-:Y:S02]  /*39d0*/  ULOP3.LUT UR6, UR6, 0x3fff, URZ, 0xc0, !UPT ;  /* 0x00003fff06067892 */ /* 0x000fe4000f8ec0ff */
[----:B-1----:R-:W-:Y:S02]  /*39e0*/  UIMAD UR4, UR4, UR8, URZ ;  /* 0x00000008040472a4 */ /* 0x002fe4000f8e02ff */
[----:B------:R-:W-:Y:S02]  /*39f0*/  ULOP3.LUT UR5, UR5, 0x3fff, URZ, 0xc0, !UPT ;  /* 0x00003fff05057892 */ /* 0x000fe4000f8ec0ff */
[----:B------:R-:W-:-:S02]  /*3a00*/  UIMAD UR7, UR4, UR9, URZ ;  /* 0x00000009040772a4 */ /* 0x000fc4000f8e02ff */
[----:B------:R-:W-:Y:S02]  /*3a10*/  UIADD3 UR4, UPT, UPT, UR18, 0x118, URZ ;  /* 0x0000011812047890 */ /* 0x000fe4000fffe0ff */
[----:B------:R-:W-:Y:S02]  /*3a20*/  ULOP3.LUT UR19, UR6, 0x10000, URZ, 0xfc, !UPT ;  /* 0x0001000006137892 */ /* 0x000fe4000f8efcff */
[----:B------:R-:W-:Y:S02]  /*3a30*/  UPRMT UR23, URZ, 0x654, UR4 ;  /* 0x00000654ff177896 */ /* 0x000fe40008000004 */
[----:B------:R-:W-:Y:S02]  /*3a40*/  ULOP3.LUT UR20, UR5, 0x1000000, URZ, 0xfc, !UPT ;  /* 0x0100000005147892 */ /* 0x000fe4000f8efcff */
[----:B------:R-:W-:Y:S02]  /*3a50*/  UIADD3 UR28, UPT, UPT, UR7, -0x1, URZ ;  /* 0xffffffff071c7890 */ /* 0x000fe4000fffe0ff */
[----:B------:R-:W-:Y:S01]  /*3a60*/  UISETP.GE.AND UP3, UPT, UR7, 0x1, UPT ;  /* 0x000000010700788c */ /* 0x000fe2000bf66270 */
[C---:B--2---:R-:W-:Y:S01]  /*3a70*/  VIADD R3, R9.reuse, 0x80 ;  /* 0x0000008009037836 */ /* 0x044fe20000000000 */
[----:B------:R-:W-:-:S04]  /*3a80*/  LOP3.LUT R2, R9, 0xffff, RZ, 0xc0, !PT ;  /* 0x0000ffff09027812 */ /* 0x000fc800078ec0ff */
[----:B------:R-:W-:-:S05]  /*3a90*/  LOP3.LUT R3, R3, 0xffff, RZ, 0xc0, !PT ;  /* 0x0000ffff03037812 */ /* 0x000fca00078ec0ff */
[----:B------:R1:W-:Y:S02]  /*3aa0*/  STL.64 [R1], R2 ;  /* 0x0000000201007387 */ /* 0x0003e40000100a00 */
[----:B-1----:R-:W-:-:S07]  /*3ab0*/  CS2R R2, SRZ ;  /* 0x0000000000027805 */ /* 0x002fce000001ff00 */
.L_x_62:
[----:B-1----:R-:W-:-:S04]  /*3ac0*/  SHF.L.U32 R4, R3, 0x1f, RZ ;  /* 0x0000001f03047819 */ /* 0x002fc800000006ff */
[----:B------:R-:W1:Y:S02]  /*3ad0*/  SYNCS.PHASECHK.TRANS64.TRYWAIT P0, [UR18+0x110], R4 ;  /* 0x00011004ff0075a7 */ /* 0x000e640008001112 */
[----:B-12-4-:R-:W-:Y:S05]  /*3ae0*/  @!P0 BRA `(.L_x_56) ;  /* 0x0000006800648947 */ /* 0x016fea0003800000 */
.L_x_163:
[----:B-1----:R-:W1:Y:S01]  /*3af0*/  LDS.128 R4, [UR18+0x150] ;  /* 0x00015012ff047984 */ /* 0x002e620008000c00 */
[----:B------:R-:W-:Y:S01]  /*3b00*/  ULEA UR22, UR21, UR18, 0x3 ;  /* 0x0000001215167291 */ /* 0x000fe2000f8e18ff */
[----:B------:R-:W-:Y:S01]  /*3b10*/  SHF.L.U32 R0, R8, 0x1f, RZ ;  /* 0x0000001f08007819 */ /* 0x000fe200000006ff */
[----:B------:R-:W-:Y:S01]  /*3b20*/  @!PT LDS RZ, [RZ] ;  /* 0x00000000fffff984 */ /* 0x000fe20000000800 */
[----:B------:R-:W-:Y:S01]  /*3b30*/  @!PT LDS RZ, [RZ] ;  /* 0x00000000fffff984 */ /* 0x000fe20000000800 */
[----:B------:R-:W-:Y:S01]  /*3b40*/  @!PT LDS RZ, [RZ] ;  /* 0x00000000fffff984 */ /* 0x000fe20000000800 */
[----:B------:R-:W-:Y:S01]  /*3b50*/  @!PT LDS RZ, [RZ] ;  /* 0x00000000fffff984 */ /* 0x000fe20000000800 */
[----:B------:R2:W-:Y:S06]  /*3b60*/  MEMBAR.ALL.CTA ;  /* 0x0000000000007992 */ /* 0x0005ec0000008000 */
[----:B--2---:R-:W2:Y:S02]  /*3b70*/  FENCE.VIEW.ASYNC.S ;  /* 0x00000000000073c6 */ /* 0x004ea40000000000 */
[----:B--2---:R-:W-:Y:S01]  /*3b80*/  SYNCS.ARRIVE.TRANS64.RED.A1T0 RZ, [UR23], RZ ;  /* 0x000000ffffff79a7 */ /* 0x004fe20008100417 */
[----:B------:R-:W2:Y:S01]  /*3b90*/  SYNCS.PHASECHK.TRANS64.TRYWAIT P0, [UR22+0x130], R0 ;  /* 0x00013000ff0075a7 */ /* 0x000ea20008001116 */
[----:B-1----:R-:W-:Y:S01]  /*3ba0*/  LOP3.LUT P2, RZ, R6, 0x1, RZ, 0xc0, !PT ;  /* 0x0000000106ff7812 */ /* 0x002fe2000784c0ff */
[----:B--2---:R-:W-:-:S12]  /*3bb0*/  @!P0 BRA `(.L_x_57) ;  /* 0x0000006800488947 */ /* 0x004fd80003800000 */
.L_x_165:
[----:B------:R-:W-:Y:S05]  /*3bc0*/  BRA.U !UP3, `(.L_x_58) ;  /* 0x000000010bc87547 */ /* 0x000fea000b800000 */
[----:B-1----:R-:W-:Y:S01]  /*3bd0*/  IMAD.U32 R0, RZ, RZ, UR21 ;  /* 0x00000015ff007e24 */ /* 0x002fe2000f8e00ff */
[----:B------:R-:W-:-:S04]  /*3be0*/  ULEA UR4, UR17, UR18, 0x3 ;  /* 0x0000001211047291 */ /* 0x000fc8000f8e18ff */
[----:B------:R-:W-:-:S05]  /*3bf0*/  LEA R0, R0, R1, 0x2 ;  /* 0x0000000100007211 */ /* 0x000fca00078e10ff */
[----:B------:R1:W5:Y:S01]  /*3c00*/  LDL R4, [R0] ;  /* 0x0000000000047983 */ /* 0x0003620000100800 */
[----:B------:R-:W-:Y:S01]  /*3c10*/  UPLOP3.LUT UP2, UPT, UPT, UPT, UPT, 0x40, 0x4 ;  /* 0x000000000004789c */ /* 0x000fe20003f4e870 */
[----:B------:R-:W-:Y:S01]  /*3c20*/  UMOV UR15, UR28 ;  /* 0x0000001c000f7c82 */ /* 0x000fe20008000000 */
[----:B------:R-:W-:Y:S01]  /*3c30*/  UMOV UR8, UR17 ;  /* 0x0000001100087c82 */ /* 0x000fe20008000000 */
[----:B-1----:R-:W-:-:S04]  /*3c40*/  SHF.L.U32 R0, R2, 0x1f, RZ ;  /* 0x0000001f02007819 */ /* 0x002fc800000006ff */
[----:B------:R1:W2:Y:S04]  /*3c50*/  SYNCS.PHASECHK.TRANS64.TRYWAIT P1, [UR4], R0 ;  /* 0x00000000ff0075a7 */ /* 0x0002a80008021104 */
.L_x_61:
[----:B------:R-:W-:Y:S01]  /*3c60*/  ULEA UR16, UR8, UR18, 0x3 ;  /* 0x0000001208107291 */ /* 0x000fe2000f8e18ff */
[----:B--234-:R-:W-:Y:S11]  /*3c70*/  @P1 BRA `(.L_x_59) ;  /* 0x00000000000c1947 */ /* 0x01cff60003800000 */
[----:B------:R-:W-:Y:S04]  /*3c80*/  SHF.L.U32 R5, R2, 0x1f, RZ ;  /* 0x0000001f02057819 */ /* 0x000fe800000006ff */
[----:B------:R-:W2:Y:S02]  /*3c90*/  SYNCS.PHASECHK.TRANS64.TRYWAIT P0, [UR16], R5 ;  /* 0x00000005ff0075a7 */ /* 0x000ea40008001110 */
[----:B--2---:R-:W-:Y:S05]  /*3ca0*/  @!P0 BRA `(.L_x_60) ;  /* 0x0000006800248947 */ /* 0x004fea0003800000 */
.L_x_59:
[----:B------:R-:W-:Y:S01]  /*3cb0*/  UISETP.NE.AND UP0, UPT, UR15, URZ, UPT ;  /* 0x000000ff0f00728c */ /* 0x000fe2000bf05270 */
[----:B------:R-:W-:Y:S01]  /*3cc0*/  PLOP3.LUT P1, PT, PT, PT, PT, 0x80, 0x8 ;  /* 0x000000000008781c */ /* 0x000fe20003f2f070 */
[----:B------:R-:W-:Y:S02]  /*3cd0*/  UIADD3 UR4, UPT, UPT, UR8, 0x1, URZ ;  /* 0x0000000108047890 */ /* 0x000fe4000fffe0ff */
[----:B------:R-:W-:Y:S02]  /*3ce0*/  ULEA UR10, UR8, UR20, 0x9 ;  /* 0x00000014080a7291 */ /* 0x000fe4000f8e48ff */
[----:B------:R-:W-:Y:S01]  /*3cf0*/  UISETP.NE.AND UP1, UPT, UR4, 0xc, UPT ;  /* 0x0000000c0400788c */ /* 0x000fe2000bf25270 */
[----:B------:R-:W-:Y:S01]  /*3d00*/  PLOP3.LUT P0, PT, PT, PT, UP0, 0x80, 0x8 ;  /* 0x000000000008781c */ /* 0x000fe20003f0f008 */
[----:B------:R-:W-:Y:S02]  /*3d10*/  ULEA UR8, UR8, UR19, 0x9 ;  /* 0x0000001308087291 */ /* 0x000fe4000f8e48ff */
[----:B------:R-:W-:Y:S02]  /*3d20*/  USEL UR5, URZ, 0x1, UP1 ;  /* 0x00000001ff057887 */ /* 0x000fe40008800000 */
[----:B------:R-:W-:Y:S02]  /*3d30*/  USEL UR17, UR4, URZ, UP1 ;  /* 0x000000ff04117287 */ /* 0x000fe40008800000 */
[----:B------:R-:W-:Y:S02]  /*3d40*/  UIADD3 UR12, UPT, UPT, UR10, 0x80, URZ ;  /* 0x000000800a0c7890 */ /* 0x000fe4000fffe0ff */
[----:B------:R-:W-:Y:S01]  /*3d50*/  @UP0 ULEA UR4, UR17, UR18, 0x3 ;  /* 0x0000001211040291 */ /* 0x000fe2000f8e18ff */
[----:B------:R-:W-:Y:S01]  /*3d60*/  LOP3.LUT R2, R2, UR5, RZ, 0x3c, !PT ;  /* 0x0000000502027c12 */ /* 0x000fe2000f8e3cff */
[----:B------:R-:W-:Y:S02]  /*3d70*/  UIADD3 UR6, UPT, UPT, UR8, 0x2, URZ ;  /* 0x0000000208067890 */ /* 0x000fe4000fffe0ff */
[----:B------:R-:W-:Y:S01]  /*3d80*/  UIADD3 UR5, UPT, UPT, UR16, 0x60, URZ ;  /* 0x0000006010057890 */ /* 0x000fe2000fffe0ff */
[----:B-1----:R-:W-:Y:S01]  /*3d90*/  @P0 SHF.L.U32 R0, R2, 0x1f, RZ ;  /* 0x0000001f02000819 */ /* 0x002fe200000006ff */
[----:B------:R-:W-:Y:S01]  /*3da0*/  UMOV UR11, 0x40004040 ;  /* 0x40004040000b7882 */ /* 0x000fe20000000000 */
[----:B------:R-:W-:Y:S01]  /*3db0*/  UMOV UR9, 0x80004020 ;  /* 0x8000402000097882 */ /* 0x000fe20000000000 */
[----:B------:R-:W-:Y:S01]  /*3dc0*/  UMOV UR13, 0x40004040 ;  /* 0x40004040000d7882 */ /* 0x000fe20000000000 */
[----:B------:R3:W4:Y:S01]  /*3dd0*/  @P0 SYNCS.PHASECHK.TRANS64.TRYWAIT P1, [UR4], R0 ;  /* 0x00000000ff0005a7 */ /* 0x0007220008021104 */
[----:B------:R-:W-:Y:S11]  /*3de0*/  ELECT P0, URZ, PT ;  /* 0x0000000000ff782f */ /* 0x000ff60003800000 */
[----:B------:R-:W-:Y:S02]  /*3df0*/  @!UPT UIADD3 URZ, UPT, UPT, URZ, URZ, URZ ;  /* 0x000000fffffff290 */ /* 0x000fe4000fffe0ff */
[C---:B-----5:R-:W-:Y:S02]  /*3e00*/  @P0 R2UR.BROADCAST UR4, R4.reuse ;  /* 0x00000000040402ca */ /* 0x060fe400008e0000 */
[----:B------:R-:W-:Y:S11]  /*3e10*/  ELECT P0, URZ, PT ;  /* 0x0000000000ff782f */ /* 0x000ff60003800000 */
[----:B------:R-:W-:Y:S02]  /*3e20*/  @!UPT UIADD3 URZ, UPT, UPT, URZ, URZ, URZ ;  /* 0x000000fffffff290 */ /* 0x000fe4000fffe0ff */
[----:B------:R-:W-:Y:S01]  /*3e30*/  @P0 R2UR.BROADCAST UR14, R4 ;  /* 0x00000000040e02ca */ /* 0x000fe200008e0000 */
[----:B------:R-:W-:Y:S01]  /*3e40*/  UMOV UR7, 0x80004020 ;  /* 0x8000402000077882 */ /* 0x000fe20000000000 */
[----:B------:R1:W-:Y:S01]  /*3e50*/  UTCHMMA gdesc[UR8], gdesc[UR10], tmem[UR4], tmem[UR26], idesc[UR27], UP2 ;  /* 0x00ff1a0a080075ea */ /* 0x0003e20009000004 */
[----:B------:R-:W-:Y:S10]  /*3e60*/  UPLOP3.LUT UP2, UPT, UPT, UPT, UPT, 0x80, 0x8 ;  /* 0x000000000008789c */ /* 0x000ff40003f4f070 */
[----:B------:R3:W-:Y:S01]  /*3e70*/  UTCHMMA gdesc[UR6], gdesc[UR12], tmem[UR14], tmem[UR24], idesc[UR25], UPT ;  /* 0x00ff180c060075ea */ /* 0x0007e2000b80000e */
[----:B------:R3:W-:Y:S01]  /*3e80*/  UTCBAR [UR5], URZ ;  /* 0x000000ff050073e9 */ /* 0x0007e200080000ff */
[----:B-1----:R-:W-:Y:S02]  /*3e90*/  UIADD3 UR4, UPT, UPT, UR15, 0x1, URZ ;  /* 0x000000010f047890 */ /* 0x002fe4000fffe0ff */
[----:B------:R-:W-:Y:S02]  /*3ea0*/  UIADD3 UR9, UPT, UPT, UR15, -0x1, URZ ;  /* 0xffffffff0f097890 */ /* 0x000fe4000fffe0ff */
[----:B------:R-:W-:Y:S01]  /*3eb0*/  UISETP.GT.U32.AND UP0, UPT, UR4, 0x1, UPT ;  /* 0x000000010400788c */ /* 0x000fe2000bf04070 */
[----:B------:R-:W-:Y:S04]  /*3ec0*/  UMOV UR8, UR17 ;  /* 0x0000001100087c82 */ /* 0x000fe80008000000 */
[----:B------:R-:W-:Y:S04]  /*3ed0*/  UMOV UR15, UR9 ;  /* 0x00000009000f7c82 */ /* 0x000fe80008000000 */
[----:B------:R-:W-:Y:S05]  /*3ee0*/  BRA.U UP0, `(.L_x_61) ;  /* 0xfffffffd005c7547 */ /* 0x000fea000b83ffff */
.L_x_58:
[----:B------:R-:W-:Y:S01]  /*3ef0*/  UIADD3 UR4, UPT, UPT, UR21, 0x1, URZ ;  /* 0x0000000115047890 */ /* 0x000fe2000fffe0ff */
[----:B------:R-:W-:Y:S01]  /*3f00*/  LOP3.LUT R3, R3, 0x1, RZ, 0x3c, !PT ;  /* 0x0000000103037812 */ /* 0x000fe200078e3cff */
[----:B---3--:R-:W-:Y:S02]  /*3f10*/  UIADD3 UR5, UPT, UPT, UR22, 0x120, URZ ;  /* 0x0000012016057890 */ /* 0x008fe4000fffe0ff */
[----:B------:R-:W-:-:S04]  /*3f20*/  UISETP.NE.AND UP0, UPT, UR4, 0x2, UPT ;  /* 0x000000020400788c */ /* 0x000fc8000bf05270 */
[----:B------:R-:W-:Y:S02]  /*3f30*/  USEL UR6, URZ, 0x1, UP0 ;  /* 0x00000001ff067887 */ /* 0x000fe40008000000 */
[----:B------:R-:W-:Y:S01]  /*3f40*/  USEL UR21, UR4, URZ, UP0 ;  /* 0x000000ff04157287 */ /* 0x000fe20008000000 */
[----:B------:R2:W-:Y:S03]  /*3f50*/  UTCBAR [UR5], URZ ;  /* 0x000000ff050073e9 */ /* 0x0005e600080000ff */
[----:B------:R-:W-:Y:S01]  /*3f60*/  LOP3.LUT R8, R8, UR6, RZ, 0x3c, !PT ;  /* 0x0000000608087c12 */ /* 0x000fe2000f8e3cff */
[----:B------:R-:W-:Y:S07]  /*3f70*/  @P2 BRA `(.L_x_62) ;  /* 0xfffffff800d02947 */ /* 0x000fee000383ffff */
[----:B------:R-:W3:Y:S01]  /*3f80*/  S2UR UR6, SR_CgaCtaId ;  /* 0x00000000000679c3 */ /* 0x000ee20000008800 */
[----:B------:R-:W-:Y:S01]  /*3f90*/  ELECT P0, URZ, PT ;  /* 0x0000000000ff782f */ /* 0x000fe20003800000 */
[----:B-1----:R-:W-:Y:S01]  /*3fa0*/  IMAD.MOV.U32 R0, RZ, RZ, 0x1 ;  /* 0x00000001ff007424 */ /* 0x002fe200078e00ff */
[----:B------:R-:W-:Y:S01]  /*3fb0*/  UIADD3 UR18, UPT, UPT, UR18, 0x130, URZ ;  /* 0x0000013012127890 */ /* 0x000fe2000fffe0ff */
[----:B------:R-:W-:Y:S01]  /*3fc0*/  SHF.L.U32 R2, R8, 0x1f, RZ ;  /* 0x0000001f08027819 */ /* 0x000fe200000006ff */
[----:B------:R-:W-:-:S03]  /*3fd0*/  UMOV UR4, 0x40 ;  /* 0x0000004000047882 */ /* 0x000fc60000000000 */
[----:B------:R-:W-:Y:S01]  /*3fe0*/  UVIRTCOUNT.DEALLOC.SMPOOL 0x80 ;  /* 0x000000800000784c */ /* 0x000fe20000000000 */
[----:B---3--:R-:W-:Y:S02]  /*3ff0*/  ULEA UR6, UR6, UR4, 0x18 ;  /* 0x0000000406067291 */ /* 0x008fe4000f8ec0ff */
[----:B------:R-:W-:-:S07]  /*4000*/  ULEA UR4, UR21, UR18, 0x3 ;  /* 0x0000001215047291 */ /* 0x000fce000f8e18ff */
[----:B------:R1:W-:Y:S02]  /*4010*/  @P0 STS.U8 [UR6+0x1c], R0 ;  /* 0x00001c00ff000988 */ /* 0x0003e40008000006 */
[----:B------:R-:W3:Y:S02]  /*4020*/  SYNCS.PHASECHK.TRANS64.TRYWAIT P0, [UR4], R2 ;  /* 0x00000002ff0075a7 */ /* 0x000ee40008001104 */
[----:B-1-3--:R-:W-:Y:S05]  /*4030*/  @!P0 BRA `(.L_x_63) ;  /* 0x0000006400588947 */ /* 0x00afea0003800000 */
.L_x_168:
[----:B------:R-:W-:-:S04]  /*4040*/  UIADD3 UR4, UPT, UPT, UR21, 0x1, URZ ;  /* 0x0000000115047890 */ /* 0x000fc8000fffe0ff */
[----:B------:R-:W-:-:S04]  /*4050*/  UISETP.NE.AND UP0, UPT, UR4, 0x2, UPT ;  /* 0x000000020400788c */ /* 0x000fc8000bf05270 */
[----:B--2---:R-:W-:Y:S02]  /*4060*/  USEL UR5, URZ, 0x1, UP0 ;  /* 0x00000001ff057887 */ /* 0x004fe40008000000 */
[----:B------:R-:W-:-:S04]  /*4070*/  USEL UR4, UR4, URZ, UP0 ;  /* 0x000000ff04047287 */ /* 0x000fc80008000000 */
[----:B------:R-:W-:Y:S01]  /*4080*/  ULEA UR4, UR4, UR18, 0x3 ;  /* 0x0000001204047291 */ /* 0x000fe2000f8e18ff */
[----:B-1----:R-:W-:-:S04]  /*4090*/  LOP3.LUT R2, R8, UR5, RZ, 0x3c, !PT ;  /* 0x0000000508027c12 */ /* 0x002fc8000f8e3cff */
[----:B------:R-:W-:-:S04]  /*40a0*/  SHF.L.U32 R2, R2, 0x1f, RZ ;  /* 0x0000001f02027819 */ /* 0x000fc800000006ff */
[----:B------:R-:W1:Y:S02]  /*40b0*/  SYNCS.PHASECHK.TRANS64.TRYWAIT P0, [UR4], R2 ;  /* 0x00000002ff0075a7 */ /* 0x000e640008001104 */
[----:B-1----:R-:W-:Y:S05]  /*40c0*/  @!P0 BRA `(.L_x_64) ;  /* 0x00000064004c8947 */ /* 0x002fea0003800000 */
.L_x_170:
[----:B------:R-:W-:Y:S01]  /*40d0*/  NOP ;  /* 0x0000000000007918 */ /* 0x000fe20000000000 */
[----:B-1----:R-:W1:Y:S01]  /*40e0*/  LDS R0, [UR6+0x14] ;  /* 0x00001406ff007984 */ /* 0x002e620008000800 */
[----:B------:R-:W-:Y:S01]  /*40f0*/  LOP3.LUT R3, R9, 0xffff, RZ, 0xc0, !PT ;  /* 0x0000ffff09037812 */ /* 0x000fe200078ec0ff */
[----:B------:R-:W-:-:S03]  /*4100*/  IMAD.MOV.U32 R2, RZ, RZ, 0xffff ;  /* 0x0000ffffff027424 */ /* 0x000fc600078e00ff */
[----:B------:R-:W-:-:S04]  /*4110*/  SHF.R.U32.HI R3, RZ, 0x5, R3 ;  /* 0x00000005ff037819 */ /* 0x000fc80000011603 */
[----:B------:R-:W-:-:S04]  /*4120*/  SHF.L.U32 R2, R2, R3, RZ ;  /* 0x0000000302027219 */ /* 0x000fc800000006ff */
[----:B-1----:R-:W-:-:S04]  /*4130*/  LOP3.LUT R0, R0, R2, RZ, 0xc0, !PT ;  /* 0x0000000200007212 */ /* 0x002fc800078ec0ff */
[----:B------:R-:W-:Y:S01]  /*4140*/  ISETP.NE.AND P0, PT, R0, R2, PT ;  /* 0x000000020000720c */ /* 0x000fe20003f05270 */
[----:B------:R-:W-:-:S05]  /*4150*/  IMAD.MOV.U32 R0, RZ, RZ, 0x1 ;  /* 0x00000001ff007424 */ /* 0x000fca00078e00ff */
[----:B------:R-:W-:-:S07]  /*4160*/  SHF.L.U32 R0, R0, R3, RZ ;  /* 0x0000000300007219 */ /* 0x000fce00000006ff */
[----:B------:R-:W-:Y:S05]  /*4170*/  @P0 BRA `(.L_x_65) ;  /* 0x00000000005c0947 */ /* 0x000fea0003800000 */
[----:B------:R-:W1:Y:S02]  /*4180*/  LDS R3, [UR6+0x18] ;  /* 0x00001806ff037984 */ /* 0x000e640008000800 */
[----:B-1----:R-:W-:-:S04]  /*4190*/  LOP3.LUT R3, R3, R0, RZ, 0xc0, !PT ;  /* 0x0000000003037212 */ /* 0x002fc800078ec0ff */
[----:B------:R-:W-:-:S13]  /*41a0*/  ISETP.NE.AND P0, PT, R3, R0, PT ;  /* 0x000000000300720c */ /* 0x000fda0003f05270 */
[----:B------:R-:W-:Y:S05]  /*41b0*/  @P0 BRA `(.L_x_66) ;  /* 0x0000000000400947 */ /* 0x000fea0003800000 */
[----:B------:R-:W-:Y:S01]  /*41c0*/  R2UR UR4, R2 ;  /* 0x00000000020472ca */ /* 0x000fe200000e0000 */
[----:B------:R-:W1:Y:S01]  /*41d0*/  S2R R3, SR_LANEID ;  /* 0x0000000000037919 */ /* 0x000e620000000000 */
[----:B------:R-:W-:-:S04]  /*41e0*/  LOP3.LUT R0, RZ, R0, RZ, 0x33, !PT ;  /* 0x00000000ff007212 */ /* 0x000fc800078e33ff */
[----:B------:R-:W2:Y:S07]  /*41f0*/  REDUX UR7, R0 ;  /* 0x00000000000773c4 */ /* 0x000eae0000000000 */
[----:B------:R-:W-:-:S03]  /*4200*/  ULOP3.LUT UR5, URZ, UR4, URZ, 0x33, !UPT ;  /* 0x00000004ff057292 */ /* 0x000fc6000f8e33ff */
[----:B------:R-:W-:Y:S02]  /*4210*/  VOTEU.ANY UR4, UPT, PT ;  /* 0x0000000000047886 */ /* 0x000fe400038e0100 */
[----:B------:R-:W-:Y:S01]  /*4220*/  UFLO.U32 UR4, UR4 ;  /* 0x00000004000472bd */ /* 0x000fe200080e0000 */
[----:B------:R-:W-:-:S04]  /*4230*/  IMAD.U32 R2, RZ, RZ, UR5 ;  /* 0x00000005ff027e24 */ /* 0x000fc8000f8e00ff */
[----:B------:R-:W3:Y:S02]  /*4240*/  REDUX UR8, R2 ;  /* 0x00000000020873c4 */ /* 0x000ee40000000000 */
[----:B------:R1:W-:Y:S01]  /*4250*/  UTCATOMSWS.AND URZ, UR5 ;  /* 0x0000000500ff79e3 */ /* 0x0003e20008000000 */
[----:B--2---:R-:W-:Y:S01]  /*4260*/  IMAD.U32 R0, RZ, RZ, UR7 ;  /* 0x00000007ff007e24 */ /* 0x004fe2000f8e00ff */
[----:B-1----:R-:W-:Y:S01]  /*4270*/  ISETP.EQ.U32.AND P0, PT, R3, UR4, PT ;  /* 0x0000000403007c0c */ /* 0x002fe2000bf02070 */
[----:B---3--:R-:W-:-:S12]  /*4280*/  IMAD.U32 R2, RZ, RZ, UR8 ;  /* 0x00000008ff027e24 */ /* 0x008fd8000f8e00ff */
[----:B------:R1:W-:Y:S04]  /*4290*/  @P0 ATOMS.AND RZ, [UR6+0x14], R2 ;  /* 0x00001402ffff098c */ /* 0x0003e8000a800006 */
[----:B------:R1:W-:Y:S01]  /*42a0*/  @P0 ATOMS.AND RZ, [UR6+0x18], R0 ;  /* 0x00001800ffff098c */ /* 0x0003e2000a800006 */
[----:B------:R-:W-:Y:S05]  /*42b0*/  BRA `(.L_x_67) ;  /* 0x0000000000147947 */ /* 0x000fea0003800000 */
.L_x_66:
[----:B------:R-:W-:Y:S02]  /*42c0*/  MOV R2, 0x42e0 ;  /* 0x000042e000027802 */ /* 0x000fe40000000f00 */
[----:B----45:R-:W-:Y:S05]  /*42d0*/  CALL.REL.NOINC `($__internal_0_$__cuda_sm10x_tcgen05_guardrail_trap_col_being_dealloced_not_returned_by_alloc) ;  /* 0x0000006800387944 */ /* 0x030fea0003c00000 */
[----:B------:R-:W-:Y:S05]  /*42e0*/  BRA `(.L_x_67) ;  /* 0x0000000000087947 */ /* 0x000fea0003800000 */
.L_x_65:
[----:B------:R-:W-:Y:S02]  /*42f0*/  MOV R2, 0x4310 ;  /* 0x0000431000027802 */ /* 0x000fe40000000f00 */
[----:B----45:R-:W-:Y:S05]  /*4300*/  CALL.REL.NOINC `($__internal_2_$__cuda_sm10x_tcgen05_guardrail_trap_unallocated_columns_being_dealloced) ;  /* 0x0000006800447944 */ /* 0x030fea0003c00000 */
.L_x_67:
[----:B------:R-:W-:Y:S01]  /*4310*/  NOP ;  /* 0x0000000000007918 */ /* 0x000fe20000000000 */
[----:B------:R-:W-:Y:S05]  /*4320*/  EXIT ;  /* 0x000000000000794d */ /* 0x000fea0003800000 */
.L_x_51:
[----:B------:R-:W-:-:S09]  /*4330*/  UISETP.NE.OR UP0, UPT, UR18, 0x3, !UP3 ;  /* 0x000000031200788c */ /* 0x000fd2000df05670 */
[----:B------:R-:W-:Y:S05]  /*4340*/  BRA.U UP0, `(.L_x_68) ;  /* 0x0000001100e47547 */ /* 0x000fea000b800000 */
[----:B------:R-:W2:Y:S01]  /*4350*/  LDCU.64 UR4, c[0x0][0x988] ;  /* 0x00013100ff0477ac */ /* 0x000ea20008000a00 */
[----:B------:R-:W3:Y:S01]  /*4360*/  S2UR UR10, SR_CgaCtaId ;  /* 0x00000000000a79c3 */ /* 0x000ee20000008800 */
[----:B------:R-:W-:Y:S01]  /*4370*/  R2UR UR46, R77 ;  /* 0x000000004d2e72ca */ /* 0x000fe200000e0000 */
[----:B------:R-:W-:Y:S01]  /*4380*/  HFMA2 R9, -RZ, RZ, 0, 0 ;  /* 0x00000000ff097431 */ /* 0x000fe200000001ff */
[----:B------:R-:W4:Y:S01]  /*4390*/  LDCU UR44, c[0x0][0x370] ;  /* 0x00006e00ff2c77ac */ /* 0x000f220008000800 */
[----:B------:R-:W-:Y:S01]  /*43a0*/  R2UR UR45, R78 ;  /* 0x000000004e2d72ca */ /* 0x000fe200000e0000 */
[----:B------:R-:W-:Y:S01]  /*43b0*/  IMAD.MOV.U32 R10, RZ, RZ, 0x1 ;  /* 0x00000001ff0a7424 */ /* 0x000fe200078e00ff */
[----:B------:R-:W4:Y:S02]  /*43c0*/  LDCU.128 UR28, c[0x0][0xc10] ;  /* 0x00018200ff1c77ac */ /* 0x000f240008000c00 */
[----:B------:R-:W1:Y:S01]  /*43d0*/  LDC.64 R12, c[0x0][0x348] ;  /* 0x0000d200ff0c7b82 */ /* 0x000e620000000a00 */
[----:B------:R-:W-:Y:S01]  /*43e0*/  IMAD.MOV.U32 R3, RZ, RZ, 0x2000 ;  /* 0x00002000ff037424 */ /* 0x000fe200078e00ff */
[----:B------:R-:W3:Y:S01]  /*43f0*/  LDCU UR38, c[0x0][0x374] ;  /* 0x00006e80ff2677ac */ /* 0x000ee20008000800 */
[----:B------:R-:W3:Y:S01]  /*4400*/  LDCU.64 UR26, c[0x0][0x990] ;  /* 0x00013200ff1a77ac */ /* 0x000ee20008000a00 */
[----:B------:R-:W1:Y:S01]  /*4410*/  LDCU UR17, c[0x0][0xc0c] ;  /* 0x00018180ff1177ac */ /* 0x000e620008000800 */
[----:B--2---:R-:W-:Y:S01]  /*4420*/  UISETP.NE.U32.AND UP0, UPT, UR4, URZ, UPT ;  /* 0x000000ff0400728c */ /* 0x004fe2000bf05070 */
[----:B------:R-:W2:Y:S01]  /*4430*/  LDCU.128 UR32, c[0x0][0xa80] ;  /* 0x00015000ff2077ac */ /* 0x000ea20008000c00 */
[----:B------:R-:W2:Y:S01]  /*4440*/  LDCU UR57, c[0x0][0xc20] ;  /* 0x00018400ff3977ac */ /* 0x000ea20008000800 */
[----:B------:R-:W2:Y:S01]  /*4450*/  LDCU UR4, c[0x0][0xc30] ;  /* 0x00018600ff0477ac */ /* 0x000ea20008000800 */
[----:B------:R-:W2:Y:S01]  /*4460*/  LDCU.128 UR40, c[0x0][0xa90] ;  /* 0x00015200ff2877ac */ /* 0x000ea20008000c00 */
[----:B------:R-:W-:Y:S01]  /*4470*/  UMOV UR20, 0x400 ;  /* 0x0000040000147882 */ /* 0x000fe20000000000 */
[----:B----4-:R-:W-:-:S02]  /*4480*/  UIMAD.WIDE.U32 UR6, UR44, UR28, URZ ;  /* 0x0000001c2c0672a5 */ /* 0x010fc4000f8e00ff */
[----:B---3--:R-:W-:Y:S02]  /*4490*/  UIMAD.WIDE.U32 UR8, UR38, UR31, URZ ;  /* 0x0000001f260872a5 */ /* 0x008fe4000f8e00ff */
[----:B------:R-:W-:Y:S02]  /*44a0*/  ULEA UR20, UR10, UR20, 0x18 ;  /* 0x000000140a147291 */ /* 0x000fe4000f8ec0ff */
[----:B------:R-:W-:Y:S02]  /*44b0*/  UISETP.NE.AND.EX UP5, UPT, UR5, URZ, UPT, UP0 ;  /* 0x000000ff0500728c */ /* 0x000fe4000bfa5300 */
[----:B------:R-:W-:Y:S02]  /*44c0*/  UISETP.NE.U32.AND UP6, UPT, UR26, URZ, UPT ;  /* 0x000000ff1a00728c */ /* 0x000fe4000bfc5070 */
[----:B------:R-:W-:Y:S02]  /*44d0*/  UIADD3 UR48, UPT, UPT, UR20, 0xd8, URZ ;  /* 0x000000d814307890 */ /* 0x000fe4000fffe0ff */
[----:B------:R-:W-:-:S02]  /*44e0*/  UIADD3 UR47, UPT, UPT, UR20, 0x118, URZ ;  /* 0x00000118142f7890 */ /* 0x000fc4000fffe0ff */
[----:B------:R-:W-:Y:S02]  /*44f0*/  UIADD3 UR37, UPT, UPT, UR20, 0xc0, URZ ;  /* 0x000000c014257890 */ /* 0x000fe4000fffe0ff */
[----:B------:R-:W-:Y:S02]  /*4500*/  UIADD3 UR36, UPT, UPT, UR20, 0xc8, URZ ;  /* 0x000000c814247890 */ /* 0x000fe4000fffe0ff */
[----:B------:R-:W-:Y:S02]  /*4510*/  UIADD3 UR25, UPT, UPT, UR20, 0xd0, URZ ;  /* 0x000000d014197890 */ /* 0x000fe4000fffe0ff */
[----:B-1----:R-:W-:Y:S02]  /*4520*/  UISETP.NE.AND UP0, UPT, UR39, 0x1, UPT ;  /* 0x000000012700788c */ /* 0x002fe4000bf05270 */
[----:B------:R-:W-:Y:S02]  /*4530*/  UISETP.GE.AND UP2, UPT, UR39, 0x1, UPT ;  /* 0x000000012700788c */ /* 0x000fe4000bf46270 */
[----:B------:R-:W-:Y:S01]  /*4540*/  UISETP.NE.AND UP0, UPT, UR17, 0x1, UPT ;  /* 0x000000011100788c */ /* 0x000fe2000bf05270 */
[----:B------:R-:W-:Y:S01]  /*4550*/  UMOV UR55, UR7 ;  /* 0x0000000700377c82 */ /* 0x000fe20008000000 */
[----:B------:R-:W-:Y:S01]  /*4560*/  UMOV UR54, UR9 ;  /* 0x0000000900367c82 */ /* 0x000fe20008000000 */
[----:B------:R-:W-:-:S02]  /*4570*/  UISETP.NE.AND UP2, UPT, UR30, 0x1, UPT ;  /* 0x000000011e00788c */ /* 0x000fc4000bf45270 */
[----:B--2---:R-:W-:Y:S01]  /*4580*/  UISETP.NE.AND UP0, UPT, UR32, 0x1, UPT ;  /* 0x000000012000788c */ /* 0x004fe2000bf05270 */
[----:B------:R-:W1:Y:S01]  /*4590*/  LDCU UR58, c[0x0][0xaa0] ;  /* 0x00015400ff3a77ac */ /* 0x000e620008000800 */
[----:B------:R-:W-:Y:S01]  /*45a0*/  UPLOP3.LUT UP4, UPT, UPT, UPT, UPT, 0x40, 0x4 ;  /* 0x000000000004789c */ /* 0x000fe20003f8e870 */
[----:B------:R-:W2:Y:S01]  /*45b0*/  LDCU.64 UR18, c[0x0][0xc28] ;  /* 0x00018500ff1277ac */ /* 0x000ea20008000a00 */
[----:B------:R-:W-:Y:S02]  /*45c0*/  UISETP.NE.AND.EX UP6, UPT, UR27, URZ, UPT, UP6 ;  /* 0x000000ff1b00728c */ /* 0x000fe4000bfc5360 */
[----:B------:R-:W-:Y:S02]  /*45d0*/  UPRMT UR48, UR10, 0x654, UR48 ;  /* 0x000006540a307896 */ /* 0x000fe40008000030 */
[----:B------:R-:W-:Y:S02]  /*45e0*/  UPRMT UR47, URZ, 0x654, UR47 ;  /* 0x00000654ff2f7896 */ /* 0x000fe4000800002f */
[----:B------:R-:W-:-:S02]  /*45f0*/  UPRMT UR53, UR10, 0x654, UR37 ;  /* 0x000006540a357896 */ /* 0x000fc40008000025 */
[----:B------:R-:W-:Y:S02]  /*4600*/  UPRMT UR50, UR10, 0x654, UR36 ;  /* 0x000006540a327896 */ /* 0x000fe40008000024 */
[----:B------:R-:W-:Y:S02]  /*4610*/  UPRMT UR49, UR10, 0x654, UR25 ;  /* 0x000006540a317896 */ /* 0x000fe40008000019 */
[----:B------:R-:W-:Y:S02]  /*4620*/  USHF.R.U32.HI UR55, URZ, UR29, UR55 ;  /* 0x0000001dff377299 */ /* 0x000fe40008011637 */
[----:B------:R-:W-:Y:S02]  /*4630*/  USHF.R.U32.HI UR54, URZ, UR57, UR54 ;  /* 0x00000039ff367299 */ /* 0x000fe40008011636 */
[----:B------:R-:W-:Y:S02]  /*4640*/  UISETP.NE.AND UP3, UPT, UR4, 0x1, UPT ;  /* 0x000000010400788c */ /* 0x000fe4000bf65270 */
[----:B------:R-:W-:-:S02]  /*4650*/  UISETP.NE.AND UP2, UPT, UR35, 0x1, UPT ;  /* 0x000000012300788c */ /* 0x000fc4000bf45270 */
[----:B-12---:R-:W-:-:S11]  /*4660*/  UISETP.NE.AND UP0, UPT, UR42, 0x1, UPT ;  /* 0x000000012a00788c */ /* 0x006fd6000bf05270 */
.L_x_79:
[----:B------:R-:W-:Y:S04]  /*4670*/  SHF.L.U32 R2, R9, 0x1f, RZ ;  /* 0x0000001f09027819 */ /* 0x000fe800000006ff */
[----:B-1----:R-:W1:Y:S02]  /*4680*/  SYNCS.PHASECHK.TRANS64.TRYWAIT P0, [UR20+0x110], R2 ;  /* 0x00011002ff0075a7 */ /* 0x002e640008001114 */
[----:B-1----:R-:W-:Y:S05]  /*4690*/  @!P0 BRA `(.L_x_69) ;  /* 0x0000005c00f08947 */ /* 0x002fea0003800000 */
.L_x_172:
[----:B------:R-:W2:Y:S01]  /*46a0*/  LDS.128 R4, [UR20+0x150] ;  /* 0x00015014ff047984 */ /* 0x000ea20008000c00 */
[----:B------:R-:W-:Y:S01]  /*46b0*/  UISETP.GE.AND UP0, UPT, UR39, 0x1, UPT ;  /* 0x000000012700788c */ /* 0x000fe2000bf06270 */
[----:B------:R-:W-:Y:S01]  /*46c0*/  @!PT LDS RZ, [RZ] ;  /* 0x00000000fffff984 */ /* 0x000fe20000000800 */
[----:B------:R-:W-:Y:S01]  /*46d0*/  @!PT LDS RZ, [RZ] ;  /* 0x00000000fffff984 */ /* 0x000fe20000000800 */
[----:B------:R-:W-:Y:S01]  /*46e0*/  @!PT LDS RZ, [RZ] ;  /* 0x00000000fffff984 */ /* 0x000fe20000000800 */
[----:B------:R-:W-:Y:S01]  /*46f0*/  @!PT LDS RZ, [RZ] ;  /* 0x00000000fffff984 */ /* 0x000fe20000000800 */
[----:B------:R3:W-:Y:S06]  /*4700*/  MEMBAR.ALL.CTA ;  /* 0x0000000000007992 */ /* 0x0007ec0000008000 */
[----:B---3--:R-:W3:Y:S02]  /*4710*/  FENCE.VIEW.ASYNC.S ;  /* 0x00000000000073c6 */ /* 0x008ee40000000000 */
[----:B---3--:R-:W-:Y:S01]  /*4720*/  SYNCS.ARRIVE.TRANS64.RED.A1T0 RZ, [UR47], RZ ;  /* 0x000000ffffff79a7 */ /* 0x008fe2000810042f */
[----:B--2---:R-:W-:Y:S11]  /*4730*/  LOP3.LUT P0, RZ, R6, 0x1, RZ, 0xc0, !PT ;  /* 0x0000000106ff7812 */ /* 0x004ff6000780c0ff */
[----:B------:R-:W-:Y:S02]  /*4740*/  @!UPT UIADD3 URZ, UPT, UPT, URZ, URZ, URZ ;  /* 0x000000fffffff290 */ /* 0x000fe4000fffe0ff */
[----:B------:R-:W-:Y:S01]  /*4750*/  VOTEU.ANY UP2, P0 ;  /* 0x0000000000ff7886 */ /* 0x000fe20000040100 */
[----:B------:R-:W-:Y:S11]  /*4760*/  PLOP3.LUT P0, PT, PT, PT, UP2, 0x80, 0x8 ;  /* 0x000000000008781c */ /* 0x000ff60003f0f028 */
[----:B------:R-:W-:Y:S02]  /*4770*/  @!UPT UIADD3 URZ, UPT, UPT, URZ, URZ, URZ ;  /* 0x000000fffffff290 */ /* 0x000fe4000fffe0ff */
[----:B-1----:R-:W-:Y:S02]  /*4780*/  @P0 MOV R2, R4 ;  /* 0x0000000400020202 */ /* 0x002fe40000000f00 */
[----:B------:R-:W-:Y:S02]  /*4790*/  @P0 LOP3.LUT R0, R5, 0xffff, RZ, 0xc0, !PT ;  /* 0x0000ffff05000812 */ /* 0x000fe400078ec0ff */
[----:B------:R-:W-:Y:S02]  /*47a0*/  @P0 R2UR UR5, R2 ;  /* 0x00000000020502ca */ /* 0x000fe400000e0000 */
[----:B------:R-:W-:Y:S11]  /*47b0*/  @P0 R2UR UR4, R0 ;  /* 0x00000000000402ca */ /* 0x000ff600000e0000 */
[----:B------:R-:W-:Y:S02]  /*47c0*/  @UP2 UMOV UR16, UR5 ;  /* 0x0000000500102c82 */ /* 0x000fe40008000000 */
[----:B------:R-:W-:Y:S01]  /*47d0*/  @UP2 UMOV UR15, UR4 ;  /* 0x00000004000f2c82 */ /* 0x000fe20008000000 */
[----:B------:R-:W-:Y:S05]  /*47e0*/  BRA.U !UP0, `(.L_x_70) ;  /* 0x0000000108c07547 */ /* 0x000fea000b800000 */
[----:B------:R-:W-:Y:S02]  /*47f0*/  UIMAD.WIDE.U32 UR8, UR15, UR31, URZ ;  /* 0x0000001f0f0872a5 */ /* 0x000fe4000f8e00ff */
[----:B------:R-:W-:Y:S02]  /*4800*/  UP2UR UR14, UPR, URZ, 0x4 ;  /* 0x00000004ff0e7883 */ /* 0x000fe40008000000 */
[----:B------:R-:W-:Y:S02]  /*4810*/  UISETP.NE.AND UP2, UPT, UR30, 0x1, UPT ;  /* 0x000000011e00788c */ /* 0x000fe4000bf45270 */
[----:B------:R-:W-:Y:S02]  /*4820*/  UIMAD.WIDE.U32 UR10, UR16, UR28, URZ ;  /* 0x0000001c100a72a5 */ /* 0x000fe4000f8e00ff */
[----:B------:R-:W-:Y:S02]  /*4830*/  USEL UR4, UR38, UR54, !UP2 ;  /* 0x0000003626047287 */ /* 0x000fe4000d000000 */
[----:B------:R-:W-:Y:S02]  /*4840*/  UISETP.NE.AND UP0, UPT, UR17, 0x1, UPT ;  /* 0x000000011100788c */ /* 0x000fe4000bf05270 */
[----:B------:R-:W-:Y:S02]  /*4850*/  UP2UR UR21, UPR, URZ, 0x2 ;  /* 0x00000002ff157883 */ /* 0x000fe40008000000 */
[----:B------:R-:W-:Y:S02]  /*4860*/  UISETP.NE.AND UP1, UPT, UR39, 0x1, UPT ;  /* 0x000000012700788c */ /* 0x000fe4000bf25270 */
[----:B------:R-:W-:Y:S02]  /*4870*/  UIMAD.WIDE.U32 UR12, UR4, UR18, URZ ;  /* 0x00000012040c72a5 */ /* 0x000fe4000f8e00ff */
[----:B------:R-:W-:Y:S01]  /*4880*/  USEL UR7, UR44, UR55, !UP0 ;  /* 0x000000372c077287 */ /* 0x000fe2000c000000 */
[----:B------:R-:W-:Y:S02]  /*4890*/  UMOV UR5, UR9 ;  /* 0x0000000900057c82 */ /* 0x000fe40008000000 */
[----:B------:R-:W-:Y:S02]  /*48a0*/  USHF.R.U32.HI UR6, URZ, UR57, UR5 ;  /* 0x00000039ff067299 */ /* 0x000fe40008011605 */
[----:B------:R-:W-:Y:S02]  /*48b0*/  UIMAD.WIDE.U32 UR22, UR7, UR18, URZ ;  /* 0x00000012071672a5 */ /* 0x000fe4000f8e00ff */
[----:B------:R-:W-:Y:S02]  /*48c0*/  USEL UR6, UR15, UR6, !UP2 ;  /* 0x000000060f067287 */ /* 0x000fe4000d000000 */
[----:B------:R-:W-:Y:S01]  /*48d0*/  UISETP.NE.AND UP2, UPT, UR14, URZ, UPT ;  /* 0x000000ff0e00728c */ /* 0x000fe2000bf45270 */
[----:B------:R-:W-:Y:S01]  /*48e0*/  UMOV UR5, UR11 ;  /* 0x0000000b00057c82 */ /* 0x000fe20008000000 */
[----:B------:R-:W-:Y:S02]  /*48f0*/  UIMAD.WIDE.U32 UR10, UR6, UR18, URZ ;  /* 0x00000012060a72a5 */ /* 0x000fe4000f8e00ff */
[----:B------:R-:W-:Y:S03]  /*4900*/  USHF.R.U32.HI UR8, URZ, UR29, UR5 ;  /* 0x0000001dff087299 */ /* 0x000fe60008011605 */
[----:B------:R-:W-:Y:S02]  /*4910*/  UMOV UR5, UR13 ;  /* 0x0000000d00057c82 */ /* 0x000fe40008000000 */
[----:B------:R-:W-:Y:S03]  /*4920*/  @UP1 USHF.R.U32.HI UR4, URZ, UR19, UR5 ;  /* 0x00000013ff041299 */ /* 0x000fe60008011605 */
[----:B------:R-:W-:Y:S01]  /*4930*/  UMOV UR5, UR23 ;  /* 0x0000001700057c82 */ /* 0x000fe20008000000 */
[----:B------:R-:W-:Y:S02]  /*4940*/  UIMAD UR4, UR39, UR4, URZ ;  /* 0x00000004270472a4 */ /* 0x000fe4000f8e02ff */
[----:B------:R-:W-:Y:S02]  /*4950*/  @UP1 USHF.R.U32.HI UR7, URZ, UR19, UR5 ;  /* 0x00000013ff071299 */ /* 0x000fe40008011605 */
[----:B------:R-:W-:Y:S02]  /*4960*/  USEL UR5, UR16, UR8, !UP0 ;  /* 0x0000000810057287 */ /* 0x000fe4000c000000 */
[----:B------:R-:W-:Y:S02]  /*4970*/  UIMAD UR8, UR39, UR7, URZ ;  /* 0x00000007270872a4 */ /* 0x000fe4000f8e02ff */
[----:B------:R-:W-:Y:S03]  /*4980*/  UISETP.GE.AND UP0, UPT, UR6, UR4, UPT ;  /* 0x000000040600728c */ /* 0x000fe6000bf06270 */
[----:B------:R-:W-:Y:S01]  /*4990*/  UMOV UR4, UR11 ;  /* 0x0000000b00047c82 */ /* 0x000fe20008000000 */
[----:B------:R-:W-:Y:S02]  /*49a0*/  UISETP.GE.OR UP0, UPT, UR5, UR8, UP0 ;  /* 0x000000080500728c */ /* 0x000fe40008706670 */
[----:B------:R-:W-:Y:S02]  /*49b0*/  USHF.R.U32.HI UR4, URZ, UR19, UR4 ;  /* 0x00000013ff047299 */ /* 0x000fe40008011604 */
[----:B------:R-:W-:Y:S02]  /*49c0*/  UIMAD.WIDE.U32 UR8, UR5, UR18, URZ ;  /* 0x00000012050872a5 */ /* 0x000fe4000f8e00ff */
[----:B------:R-:W-:Y:S04]  /*49d0*/  USEL UR10, UR6, UR4, !UP1 ;  /* 0x00000004060a7287 */ /* 0x000fe8000c800000 */
[----:B------:R-:W-:Y:S01]  /*49e0*/  UIADD3 UR11, UPT, UPT, -UR10, URZ, URZ ;  /* 0x000000ff0a0b7290 */ /* 0x000fe2000fffe1ff */
[----:B------:R-:W-:Y:S02]  /*49f0*/  @!UP0 UMOV UR4, UR9 ;  /* 0x0000000900048c82 */ /* 0x000fe40008000000 */
[----:B------:R-:W-:Y:S02]  /*4a00*/  @!UP0 USHF.R.U32.HI UR4, URZ, UR19, UR4 ;  /* 0x00000013ff048299 */ /* 0x000fe40008011604 */
[----:B------:R-:W-:Y:S02]  /*4a10*/  UIMAD UR8, UR39, UR11, UR6 ;  /* 0x0000000b270872a4 */ /* 0x000fe4000f8e0206 */
[----:B------:R-:W-:Y:S02]  /*4a20*/  @!UP0 USEL UR4, UR5, UR4, !UP1 ;  /* 0x0000000405048287 */ /* 0x000fe4000c800000 */
[----:B------:R-:W-:Y:S02]  /*4a30*/  UISETP.NE.AND UP1, UPT, UR21, URZ, UPT ;  /* 0x000000ff1500728c */ /* 0x000fe4000bf25270 */
[----:B------:R-:W-:Y:S02]  /*4a40*/  @!UP0 UIMAD UR8, UR7, UR8, UR4 ;  /* 0x00000008070882a4 */ /* 0x000fe4000f8e0204 */
[----:B------:R-:W-:Y:S02]  /*4a50*/  @!UP0 UIADD3 UR9, UPT, UPT, UR10, -UR4, URZ ;  /* 0x800000040a098290 */ /* 0x000fe4000fffe0ff */
[----:B------:R-:W-:Y:S02]  /*4a60*/  UIADD3 UR4, UPT, UPT, -UR5, URZ, URZ ;  /* 0x000000ff05047290 */ /* 0x000fe4000fffe1ff */
[----:B------:R-:W-:Y:S02]  /*4a70*/  UIADD3 UR7, UPT, UPT, -UR6, URZ, URZ ;  /* 0x000000ff06077290 */ /* 0x000fe4000fffe1ff */
[----:B------:R-:W-:Y:S02]  /*4a80*/  @!UP0 UIMAD UR6, UR9, UR39, UR5 ;  /* 0x00000027090682a4 */ /* 0x000fe4000f8e0205 */
[----:B------:R-:W-:Y:S02]  /*4a90*/  UIMAD UR16, UR17, UR4, UR16 ;  /* 0x00000004111072a4 */ /* 0x000fe4000f8e0210 */
[----:B------:R-:W-:Y:S01]  /*4aa0*/  UIMAD UR15, UR30, UR7, UR15 ;  /* 0x000000071e0f72a4 */ /* 0x000fe2000f8e020f */
[----:B------:R-:W-:Y:S02]  /*4ab0*/  @!UP0 UMOV UR5, UR8 ;  /* 0x0000000800058c82 */ /* 0x000fe40008000000 */
[----:B------:R-:W-:Y:S02]  /*4ac0*/  UIMAD UR16, UR5, UR17, UR16 ;  /* 0x00000011051072a4 */ /* 0x000fe4000f8e0210 */
[----:B------:R-:W-:Y:S11]  /*4ad0*/  UIMAD UR15, UR6, UR30, UR15 ;  /* 0x0000001e060f72a4 */ /* 0x000ff6000f8e020f */
[----:B------:R-:W-:Y:S01]  /*4ae0*/  @!UPT UIADD3 URZ, UPT, UPT, URZ, URZ, URZ ;  /* 0x000000fffffff290 */ /* 0x000fe2000fffe0ff */
.L_x_70:
[----:B------:R-:W1:Y:S01]  /*4af0*/  @!UP3 LDCU.128 UR8, c[0x0][0xc10] ;  /* 0x00018200ff08b7ac */ /* 0x000e620008000c00 */
[----:B------:R-:W-:Y:S02]  /*4b00*/  ISETP.NE.U32.AND P1, PT, RZ, UR26, PT ;  /* 0x0000001aff007c0c */ /* 0x000fe4000bf25070 */
[----:B------:R-:W-:Y:S02]  /*4b10*/  SHF.L.U32 R8, R10, 0x1f, RZ ;  /* 0x0000001f0a087819 */ /* 0x000fe400000006ff */
[----:B------:R-:W-:Y:S01]  /*4b20*/  ISETP.NE.AND.EX P1, PT, RZ, UR27, PT, P1 ;  /* 0x0000001bff007c0c */ /* 0x000fe2000bf25310 */
[----:B------:R-:W2:Y:S01]  /*4b30*/  @!UP3 LDCU UR5, c[0x0][0xc0c] ;  /* 0x00018180ff05b7ac */ /* 0x000ea20008000800 */
[----:B-1----:R-:W-:Y:S07]  /*4b40*/  UIMAD.WIDE.U32 UR6, UR16, UR8, URZ ;  /* 0x00000008100672a5 */ /* 0x002fee000f8e00ff */
[----:B------:R-:W-:Y:S01]  /*4b50*/  @!UP3 UMOV UR4, UR7 ;  /* 0x000000070004bc82 */ /* 0x000fe20008000000 */
[----:B--2---:R-:W-:Y:S02]  /*4b60*/  @!UP3 UISETP.NE.AND UP0, UPT, UR5, 0x1, UPT ;  /* 0x000000010500b88c */ /* 0x004fe4000bf05270 */
[----:B------:R-:W-:Y:S02]  /*4b70*/  @!UP3 USHF.R.U32.HI UR4, URZ, UR9, UR4 ;  /* 0x00000009ff04b299 */ /* 0x000fe40008011604 */
[----:B------:R-:W-:Y:S02]  /*4b80*/  UIMAD.WIDE.U32 UR6, UR15, UR11, URZ ;  /* 0x0000000b0f0672a5 */ /* 0x000fe4000f8e00ff */
[----:B------:R-:W-:Y:S02]  /*4b90*/  @!UP3 USEL UR8, UR16, UR4, !UP0 ;  /* 0x000000041008b287 */ /* 0x000fe4000c000000 */
[----:B------:R-:W-:Y:S03]  /*4ba0*/  @!UP3 UISETP.NE.AND UP0, UPT, UR10, 0x1, UPT ;  /* 0x000000010a00b88c */ /* 0x000fe6000bf05270 */
[----:B------:R-:W-:Y:S01]  /*4bb0*/  @!UP3 UMOV UR6, UR7 ;  /* 0x000000070006bc82 */ /* 0x000fe20008000000 */
[----:B------:R-:W-:Y:S01]  /*4bc0*/  USHF.L.U32 UR7, UR24, 0x7, URZ ;  /* 0x0000000718077899 */ /* 0x000fe200080006ff */
[----:B------:R-:W1:Y:S02]  /*4bd0*/  @!UP3 LDCU UR4, c[0x0][0xc20] ;  /* 0x00018400ff04b7ac */ /* 0x000e640008000800 */
[----:B-1----:R-:W-:Y:S04]  /*4be0*/  @!UP3 USHF.R.U32.HI UR6, URZ, UR4, UR6 ;  /* 0x00000004ff06b299 */ /* 0x002fe80008011606 */
[----:B------:R-:W-:Y:S04]  /*4bf0*/  @!UP3 USEL UR6, UR15, UR6, !UP0 ;  /* 0x000000060f06b287 */ /* 0x000fe8000c000000 */
[----:B------:R-:W-:Y:S02]  /*4c00*/  @!UP3 UIADD3 UR4, UPT, UPT, -UR8, UR6, URZ ;  /* 0x000000060804b290 */ /* 0x000fe4000fffe1ff */
[----:B------:R-:W-:Y:S02]  /*4c10*/  @!UP3 UIADD3 UR6, UPT, UPT, UR8, -UR6, URZ ;  /* 0x800000060806b290 */ /* 0x000fe4000fffe0ff */
[----:B------:R-:W-:Y:S02]  /*4c20*/  @!UP3 UIMAD UR16, UR4, UR5, UR16 ;  /* 0x000000050410b2a4 */ /* 0x000fe4000f8e0210 */
[----:B------:R-:W-:Y:S01]  /*4c30*/  @!UP3 UIMAD UR15, UR6, UR10, UR15 ;  /* 0x0000000a060fb2a4 */ /* 0x000fe2000f8e020f */
[----:B------:R-:W-:Y:S11]  /*4c40*/  BRA.U UP4, `(.L_x_71) ;  /* 0x0000000104107547 */ /* 0x000ff6000b800000 */
[----:B------:R-:W-:Y:S04]  /*4c50*/  MOV R2, UR56 ;  /* 0x0000003800027c02 */ /* 0x000fe80008000f00 */
[----:B------:R-:W-:Y:S04]  /*4c60*/  SHF.L.U32 R2, R2, 0x1f, RZ ;  /* 0x0000001f02027819 */ /* 0x000fe800000006ff */
[----:B------:R-:W1:Y:S02]  /*4c70*/  SYNCS.PHASECHK.TRANS64.TRYWAIT P2, [UR20+0x108], R2 ;  /* 0x00010802ff0075a7 */ /* 0x000e640008041114 */
[----:B-1----:R-:W-:Y:S05]  /*4c80*/  @!P2 BRA `(.L_x_72) ;  /* 0x00000058008ca947 */ /* 0x002fea0003800000 */
.L_x_71:
[----:B------:R-:W-:Y:S05]  /*4c90*/  BRA.U !UP6, `(.L_x_73) ;  /* 0x000000010e387547 */ /* 0x000fea000b800000 */
[----:B------:R-:W-:Y:S01]  /*4ca0*/  UPLOP3.LUT UP1, UPT, UPT, UPT, UP5, 0x80, 0x8 ;  /* 0x000000000008789c */ /* 0x000fe20003f2f050 */
[----:B-1----:R-:W-:Y:S01]  /*4cb0*/  HFMA2 R0, -RZ, RZ, 0, 5.9604644775390625e-08 ;  /* 0x00000001ff007431 */ /* 0x002fe200000001ff */
[----:B------:R-:W1:Y:S01]  /*4cc0*/  LDCU.64 UR8, c[0x0][0x358] ;  /* 0x00006b00ff0877ac */ /* 0x000e620008000a00 */
[----:B------:R-:W-:Y:S03]  /*4cd0*/  IMAD.MOV.U32 R85, RZ, RZ, 0x1 ;  /* 0x00000001ff557424 */ /* 0x000fe600078e00ff */
[----:B------:R-:W-:Y:S05]  /*4ce0*/  PLOP3.LUT P2, PT, PT, PT, UP1, 0x80, 0x8 ;  /* 0x000000000008781c */ /* 0x000fea0003f4f018 */
[----:B------:R-:W2:Y:S01]  /*4cf0*/  @UP1 LDCU.64 UR4, c[0x0][0x988] ;  /* 0x00013100ff0417ac */ /* 0x000ea20008000a00 */
[----:B------:R-:W-:Y:S07]  /*4d00*/  @UP1 UIMAD UR6, UR52, UR26, URZ ;  /* 0x0000001a340612a4 */ /* 0x000fee000f8e02ff */
[----:B------:R-:W-:Y:S01]  /*4d10*/  @!P2 PRMT R85, R0, 0x7610, R85 ;  /* 0x000076100055a816 */ /* 0x000fe20000000055 */
[----:B--2---:R-:W-:Y:S06]  /*4d20*/  @UP1 UIMAD.WIDE UR4, UR6, 0x4, UR4 ;  /* 0x00000004060418a5 */ /* 0x004fec000f8e0204 */
[----:B------:R-:W-:Y:S01]  /*4d30*/  IMAD.U32 R14, RZ, RZ, UR4 ;  /* 0x00000004ff0e7e24 */ /* 0x000fe2000f8e00ff */
[----:B------:R-:W-:Y:S04]  /*4d40*/  MOV R15, UR5 ;  /* 0x00000005000f7c02 */ /* 0x000fe80008000f00 */
[----:B------:R-:W2:Y:S01]  /*4d50*/  @!UP1 LDCU UR4, c[0x0][0x980] ;  /* 0x00013000ff0497ac */ /* 0x000ea20008000800 */
[----:B-1---5:R3:W5:Y:S02]  /*4d60*/  @P2 LDG.E R41, desc[UR8][R14.64] ;  /* 0x000000080e292981 */ /* 0x022764000c1e1900 */
[----:B--23--:R-:W-:Y:S07]  /*4d70*/  @!P2 IMAD.U32 R41, RZ, RZ, UR4 ;  /* 0x00000004ff29ae24 */ /* 0x00cfee000f8e00ff */
.L_x_73:
[----:B-----5:R-:W-:Y:S01]  /*4d80*/  @!P1 FSETP.EQ.AND P3, PT, R41, RZ, PT ;  /* 0x000000ff2900920b */ /* 0x020fe20003f62000 */
[----:B------:R-:W-:Y:S01]  /*4d90*/  @!UPT UIADD3 URZ, UPT, UPT, URZ, URZ, URZ ;  /* 0x000000fffffff290 */ /* 0x000fe2000fffe0ff */
[----:B------:R-:W-:Y:S11]  /*4da0*/  @!P1 BRA `(.L_x_74) ;  /* 0x0000000000149947 */ /* 0x000ff60003800000 */
[----:B------:R-:W-:Y:S02]  /*4db0*/  LOP3.LUT P1, RZ, R85, 0xff, RZ, 0xc0, !PT ;  /* 0x000000ff55ff7812 */ /* 0x000fe4000782c0ff */
[----:B------:R-:W-:Y:S04]  /*4dc0*/  PLOP3.LUT P3, PT, PT, PT, UP1, 0x80, 0x8 ;  /* 0x000000000008781c */ /* 0x000fe80003f6f018 */
[----:B------:R-:W-:Y:S07]  /*4dd0*/  PLOP3.LUT P3, PT, P3, PT, PT, 0x8, 0x80 ;  /* 0x000000000080781c */ /* 0x000fee0001f6e170 */
[----:B------:R-:W-:Y:S11]  /*4de0*/  @P1 FSETP.EQ.AND P3, PT, R41, RZ, PT ;  /* 0x000000ff2900120b */ /* 0x000ff60003f62000 */
[----:B------:R-:W-:Y:S02]  /*4df0*/  @!UPT UIADD3 URZ, UPT, UPT, URZ, URZ, URZ ;  /* 0x000000fffffff290 */ /* 0x000fe4000fffe0ff */
.L_x_74:
[----:B------:R-:W-:Y:S01]  /*4e00*/  USHF.L.U32 UR11, UR51, 0x7, URZ ;  /* 0x00000007330b7899 */ /* 0x000fe200080006ff */
[----:B------:R-:W2:Y:S01]  /*4e10*/  SYNCS.PHASECHK.TRANS64.TRYWAIT P1, [UR20+0xe0], R8 ;  /* 0x0000e008ff0075a7 */ /* 0x000ea20008021114 */
[----:B------:R-:W-:Y:S02]  /*4e20*/  UISETP.NE.AND UP0, UPT, UR32, 0x1, UPT ;  /* 0x000000012000788c */ /* 0x000fe4000bf05270 */
[----:B------:R-:W-:Y:S01]  /*4e30*/  UIMAD.WIDE.U32 UR4, UR11, UR33, URZ ;  /* 0x000000210b0472a5 */ /* 0x000fe2000f8e00ff */
[----:B------:R-:W-:Y:S04]  /*4e40*/  ELECT P2, URZ, PT ;  /* 0x0000000000ff782f */ /* 0x000fe80003840000 */
[----:B------:R-:W-:Y:S02]  /*4e50*/  PLOP3.LUT P2, PT, P3, P2, PT, 0xf2, 0x2f ;  /* 0x00000000002f781c */ /* 0x000fe40001f45e72 */
[----:B------:R-:W-:Y:S02]  /*4e60*/  UMOV UR4, UR5 ;  /* 0x0000000500047c82 */ /* 0x000fe40008000000 */
[----:B------:R-:W-:Y:S04]  /*4e70*/  USHF.R.U32.HI UR4, URZ, UR34, UR4 ;  /* 0x00000022ff047299 */ /* 0x000fe80008011604 */
[----:B------:R-:W-:Y:S02]  /*4e80*/  USEL UR12, UR11, UR4, !UP0 ;  /* 0x000000040b0c7287 */ /* 0x000fe4000c000000 */
[----:B------:R-:W-:Y:S02]  /*4e90*/  UISETP.NE.AND UP0, UPT, UR35, 0x1, UPT ;  /* 0x000000012300788c */ /* 0x000fe4000bf05270 */
[----:B------:R-:W-:Y:S02]  /*4ea0*/  UIMAD.WIDE.U32 UR4, UR12, UR40, URZ ;  /* 0x000000280c0472a5 */ /* 0x000fe4000f8e00ff */
[----:B------:R-:W-:Y:S01]  /*4eb0*/  UIADD3 UR6, UPT, UPT, -UR12, URZ, URZ ;  /* 0x000000ff0c067290 */ /* 0x000fe2000fffe1ff */
[----:B-1----:R-:W-:Y:S03]  /*4ec0*/  @!P2 IMAD.MOV.U32 R0, RZ, 0x20, RZ ;  /* 0x00000020ff00a824 */ /* 0x002fe600078e00ff */
[----:B------:R-:W-:Y:S01]  /*4ed0*/  UIMAD UR11, UR32, UR6, UR11 ;  /* 0x00000006200b72a4 */ /* 0x000fe2000f8e020b */
[----:B------:R-:W-:Y:S01]  /*4ee0*/  @!P2 IMAD.MOV.U32 R0, RZ, 0x400, R0 ;  /* 0x00000400ff00a824 */ /* 0x000fe200078e0000 */
[----:B------:R-:W-:Y:S02]  /*4ef0*/  UMOV UR4, UR5 ;  /* 0x0000000500047c82 */ /* 0x000fe40008000000 */
[----:B------:R-:W-:Y:S04]  /*4f00*/  USHF.R.U32.HI UR4, URZ, UR41, UR4 ;  /* 0x00000029ff047299 */ /* 0x000fe80008011604 */
[----:B------:R-:W-:Y:S02]  /*4f10*/  USEL UR13, UR12, UR4, !UP0 ;  /* 0x000000040c0d7287 */ /* 0x000fe4000c000000 */
[----:B------:R-:W-:Y:S02]  /*4f20*/  UISETP.NE.AND UP0, UPT, UR42, 0x1, UPT ;  /* 0x000000012a00788c */ /* 0x000fe4000bf05270 */
[----:B------:R-:W-:Y:S07]  /*4f30*/  UIMAD.WIDE.U32 UR4, UR13, UR43, URZ ;  /* 0x0000002b0d0472a5 */ /* 0x000fee000f8e00ff */
[----:B------:R-:W-:Y:S02]  /*4f40*/  UMOV UR4, UR5 ;  /* 0x0000000500047c82 */ /* 0x000fe40008000000 */
[----:B------:R-:W-:Y:S04]  /*4f50*/  USHF.R.U32.HI UR4, URZ, UR58, UR4 ;  /* 0x0000003aff047299 */ /* 0x000fe80008011604 */
[----:B------:R-:W-:Y:S02]  /*4f60*/  USEL UR14, UR13, UR4, !UP0 ;  /* 0x000000040d0e7287 */ /* 0x000fe4000c000000 */
[----:B------:R-:W-:Y:S02]  /*4f70*/  UIADD3 UR4, UPT, UPT, -UR13, URZ, URZ ;  /* 0x000000ff0d047290 */ /* 0x000fe4000fffe1ff */
[----:B------:R-:W-:Y:S02]  /*4f80*/  UIADD3 UR5, UPT, UPT, -UR14, URZ, URZ ;  /* 0x000000ff0e057290 */ /* 0x000fe4000fffe1ff */
[----:B------:R-:W-:Y:S02]  /*4f90*/  UIMAD UR12, UR35, UR4, UR12 ;  /* 0x00000004230c72a4 */ /* 0x000fe4000f8e020c */
[----:B------:R-:W-:Y:S01]  /*4fa0*/  UIMAD UR13, UR42, UR5, UR13 ;  /* 0x000000052a0d72a4 */ /* 0x000fe2000f8e020d */
[----:B--2---:R-:W-:Y:S11]  /*4fb0*/  @!P1 BRA `(.L_x_75) ;  /* 0x0000005400d89947 */ /* 0x004ff60003800000 */
.L_x_175:
[----:B------:R-:W-:Y:S01]  /*4fc0*/  @!P2 R2UR UR4, R0 ;  /* 0x000000000004a2ca */ /* 0x000fe200000e0000 */
[----:B------:R-:W-:Y:S01]  /*4fd0*/  VOTEU.ALL UP0, P2 ;  /* 0x0000000000ff7886 */ /* 0x000fe20001000000 */
[----:B-1----:R-:W-:Y:S04]  /*4fe0*/  @!P2 IADD3 R2, P1, PT, R12, 0x680, RZ ;  /* 0x000006800c02a810 */ /* 0x002fe80007f3e0ff */
[----:B------:R-:W-:Y:S01]  /*4ff0*/  @!P2 R2UR UR5, R2 ;  /* 0x000000000205a2ca */ /* 0x000fe200000e0000 */
[----:B------:R-:W-:Y:S01]  /*5000*/  @!P2 IMAD.X R0, RZ, RZ, R13, P1 ;  /* 0x000000ffff00a224 */ /* 0x000fe200008e060d */
[----:B------:R-:W-:Y:S05]  /*5010*/  @!UP0 UIADD3 UR8, UPT, UPT, UR20, 0x200, URZ ;  /* 0x0000020014088890 */ /* 0x000fea000fffe0ff */
[----:B------:R-:W-:Y:S01]  /*5020*/  @!UP0 UPRMT UR6, UR4, 0x5410, URZ ;  /* 0x0000541004068896 */ /* 0x000fe200080000ff */
[----:B------:R-:W-:Y:S01]  /*5030*/  @!P2 R2UR UR4, R0 ;  /* 0x000000000004a2ca */ /* 0x000fe200000e0000 */
[----:B------:R-:W-:Y:S01]  /*5040*/  VOTEU.ALL UP0, P2 ;  /* 0x0000000000ff7886 */ /* 0x000fe20001000000 */
[----:B------:R-:W-:Y:S03]  /*5050*/  @!P2 IMAD.MOV.U32 R0, RZ, RZ, 0x2000 ;  /* 0x00002000ff00a424 */ /* 0x000fe600078e00ff */
[----:B------:R-:W-:Y:S01]  /*5060*/  IMAD.U32 R14, RZ, RZ, UR5 ;  /* 0x00000005ff0e7e24 */ /* 0x000fe2000f8e00ff */
[----:B------:R-:W-:Y:S01]  /*5070*/  @!UP0 UMOV UR9, UR37 ;  /* 0x0000002500098c82 */ /* 0x000fe20008000000 */
[----:B------:R-:W-:Y:S06]  /*5080*/  @!UP0 UMOV UR10, UR7 ;  /* 0x00000007000a8c82 */ /* 0x000fec0008000000 */
[----:B------:R-:W-:Y:S01]  /*5090*/  IMAD.U32 R15, RZ, RZ, UR4 ;  /* 0x00000004ff0f7e24 */ /* 0x000fe2000f8e00ff */
[----:B------:R-:W-:Y:S04]  /*50a0*/  @!P2 R2UR UR4, R14 ;  /* 0x000000000e04a2ca */ /* 0x000fe800000e0000 */
[----:B------:R-:W-:Y:S11]  /*50b0*/  @!P2 R2UR UR5, R15 ;  /* 0x000000000f05a2ca */ /* 0x000ff600000e0000 */
[----:B------:R-:W-:Y:S02]  /*50c0*/  @!UPT UIADD3 URZ, UPT, UPT, URZ, URZ, URZ ;  /* 0x000000fffffff290 */ /* 0x000fe4000fffe0ff */
[----:B------:R1:W-:Y:S01]  /*50d0*/  @!UP0 UTMALDG.5D.IM2COL [UR8], [UR4], UR6 ;  /* 0x00000008040083b4 */ /* 0x0003e20008060006 */
[----:B------:R2:W-:Y:S01]  /*50e0*/  @!P2 SYNCS.ARRIVE.TRANS64.RED.A0TR RZ, [UR20+0xc0], R0 ;  /* 0x0000c000ffffa9a7 */ /* 0x0005e20008300414 */
[----:B------:R-:W-:Y:S01]  /*50f0*/  SYNCS.ARRIVE.TRANS64.RED.A1T0 RZ, [UR53], RZ ;  /* 0x000000ffffff79a7 */ /* 0x000fe20008100435 */
[----:B--2---:R-:W-:Y:S01]  /*5100*/  @!P2 IMAD.MOV.U32 R0, RZ, 0x20, RZ ;  /* 0x00000020ff00a824 */ /* 0x004fe200078e00ff */
[----:B------:R-:W2:Y:S03]  /*5110*/  SYNCS.PHASECHK.TRANS64.TRYWAIT P1, [UR20+0xe8], R8 ;  /* 0x0000e808ff0075a7 */ /* 0x000ea60008021114 */
[----:B------:R-:W-:Y:S01]  /*5120*/  @!P2 IMAD.MOV.U32 R0, RZ, 0x400, R0 ;  /* 0x00000400ff00a824 */ /* 0x000fe200078e0000 */
[----:B-12---:R-:W-:Y:S06]  /*5130*/  @!P1 BRA `(.L_x_76) ;  /* 0x0000005400909947 */ /* 0x006fec0003800000 */
.L_x_177:
[----:B------:R-:W-:Y:S01]  /*5140*/  @!P2 R2UR UR4, R0 ;  /* 0x000000000004a2ca */ /* 0x000fe200000e0000 */
[----:B------:R-:W-:Y:S01]  /*5150*/  VOTEU.ALL UP0, P2 ;  /* 0x0000000000ff7886 */ /* 0x000fe20001000000 */
[----:B-1----:R-:W-:Y:S04]  /*5160*/  @!P2 IADD3 R2, P1, PT, R12, 0x680, RZ ;  /* 0x000006800c02a810 */ /* 0x002fe80007f3e0ff */
[----:B------:R-:W-:Y:S01]  /*5170*/  @!P2 R2UR UR5, R2 ;  /* 0x000000000205a2ca */ /* 0x000fe200000e0000 */
[----:B------:R-:W-:Y:S01]  /*5180*/  @!P2 IMAD.X R0, RZ, RZ, R13, P1 ;  /* 0x000000ffff00a224 */ /* 0x000fe200008e060d */
[----:B------:R-:W-:Y:S02]  /*5190*/  @!UP0 UIADD3 UR10, UPT, UPT, UR7, 0x20, URZ ;  /* 0x00000020070a8890 */ /* 0x000fe4000fffe0ff */
[----:B------:R-:W-:Y:S03]  /*51a0*/  @!UP0 UIADD3 UR8, UPT, UPT, UR20, 0x2200, URZ ;  /* 0x0000220014088890 */ /* 0x000fe6000fffe0ff */
[----:B------:R-:W-:Y:S01]  /*51b0*/  @!UP0 UPRMT UR6, UR4, 0x5410, URZ ;  /* 0x0000541004068896 */ /* 0x000fe200080000ff */
[----:B------:R-:W-:Y:S01]  /*51c0*/  @!P2 R2UR UR4, R0 ;  /* 0x000000000004a2ca */ /* 0x000fe200000e0000 */
[----:B------:R-:W-:Y:S01]  /*51d0*/  VOTEU.ALL UP0, P2 ;  /* 0x0000000000ff7886 */ /* 0x000fe20001000000 */
[----:B------:R-:W-:Y:S03]  /*51e0*/  @!P2 IMAD.MOV.U32 R0, RZ, RZ, 0x2000 ;  /* 0x00002000ff00a424 */ /* 0x000fe600078e00ff */
[----:B------:R-:W-:Y:S01]  /*51f0*/  IMAD.U32 R14, RZ, RZ, UR5 ;  /* 0x00000005ff0e7e24 */ /* 0x000fe2000f8e00ff */
[----:B------:R-:W-:Y:S07]  /*5200*/  @!UP0 UMOV UR9, UR36 ;  /* 0x0000002400098c82 */ /* 0x000fee0008000000 */
        /* <DEDUP_REMOVED lines=11> */
.L_x_179:
[----:B------:R-:W-:Y:S01]  /*52c0*/  @!P2 R2UR UR4, R0 ;  /* 0x000000000004a2ca */ /* 0x000fe200000e0000 */
[----:B------:R-:W-:Y:S01]  /*52d0*/  VOTEU.ALL UP0, P2 ;  /* 0x0000000000ff7886 */ /* 0x000fe20001000000 */
[----:B-1----:R-:W-:Y:S02]  /*52e0*/  @!P2 IADD3 R2, P1, PT, R12, 0x680, RZ ;  /* 0x000006800c02a810 */ /* 0x002fe40007f3e0ff */
[----:B------:R-:W-:Y:S02]  /*52f0*/  @P0 SHF.R.U32.HI R4, RZ, 0x10, R5 ;  /* 0x00000010ff040819 */ /* 0x000fe40000011605 */
[----:B------:R-:W-:Y:S01]  /*5300*/  @!P2 R2UR UR5, R2 ;  /* 0x000000000205a2ca */ /* 0x000fe200000e0000 */
[----:B------:R-:W-:Y:S01]  /*5310*/  @!P2 IMAD.X R0, RZ, RZ, R13, P1 ;  /* 0x000000ffff00a224 */ /* 0x000fe200008e060d */
[----:B------:R-:W-:Y:S01]  /*5320*/  @!UP0 UIADD3 UR10, UPT, UPT, UR7, 0x40, URZ ;  /* 0x00000040070a8890 */ /* 0x000fe2000fffe0ff */
[----:B------:R-:W-:Y:S01]  /*5330*/  @P0 R2UR UR52, R4 ;  /* 0x00000000043402ca */ /* 0x000fe200000e0000 */
        /* <DEDUP_REMOVED lines=14> */
[----:B------:R-:W2:Y:S02]  /*5420*/  SYNCS.PHASECHK.TRANS64.TRYWAIT P1, [UR20+0xf8], R8 ;  /* 0x0000f808ff0075a7 */ /* 0x000ea40008021114 */
[----:B-12---:R-:W-:Y:S05]  /*5430*/  @!P1 BRA `(.L_x_78) ;  /* 0x0000005400009947 */ /* 0x006fea0003800000 */
.L_x_181:
[----:B-1----:R-:W-:Y:S01]  /*5440*/  @!P2 IMAD.MOV.U32 R0, RZ, 0x20, RZ ;  /* 0x00000020ff00a824 */ /* 0x002fe200078e00ff */
[----:B------:R-:W-:Y:S01]  /*5450*/  @!P2 IADD3 R2, P0, PT, R12, 0x680, RZ ;  /* 0x000006800c02a810 */ /* 0x000fe20007f1e0ff */
[----:B------:R-:W-:Y:S01]  /*5460*/  VOTEU.ALL UP0, P2 ;  /* 0x0000000000ff7886 */ /* 0x000fe20001000000 */
[----:B------:R-:W-:Y:S01]  /*5470*/  LOP3.LUT R10, R10, 0x1, RZ, 0x3c, !PT ;  /* 0x000000010a0a7812 */ /* 0x000fe200078e3cff */
[----:B------:R-:W-:Y:S01]  /*5480*/  @!P2 IMAD.MOV.U32 R0, RZ, 0x400, R0 ;  /* 0x00000400ff00a824 */ /* 0x000fe200078e0000 */
[----:B------:R-:W-:Y:S01]  /*5490*/  @!P2 R2UR UR5, R2 ;  /* 0x000000000205a2ca */ /* 0x000fe200000e0000 */
[----:B------:R-:W-:Y:S01]  /*54a0*/  UIADD3 UR24, UPT, UPT, UR15, UR46, URZ ;  /* 0x0000002e0f187290 */ /* 0x000fe2000fffe0ff */
[----:B------:R-:W-:Y:S01]  /*54b0*/  LOP3.LUT R9, R9, 0x1, RZ, 0x3c, !PT ;  /* 0x0000000109097812 */ /* 0x000fe200078e3cff */
[----:B------:R-:W-:Y:S01]  /*54c0*/  @!UP0 UIADD3 UR8, UPT, UPT, UR20, 0x6200, URZ ;  /* 0x0000620014088890 */ /* 0x000fe2000fffe0ff */
[----:B------:R-:W-:Y:S01]  /*54d0*/  @!P2 R2UR UR4, R0 ;  /* 0x000000000004a2ca */ /* 0x000fe200000e0000 */
[----:B------:R-:W-:Y:S01]  /*54e0*/  @!P2 IMAD.X R0, RZ, RZ, R13, P0 ;  /* 0x000000ffff00a224 */ /* 0x000fe200000e060d */
[----:B------:R-:W-:Y:S02]  /*54f0*/  @!UP0 UIADD3 UR10, UPT, UPT, UR7, 0x60, URZ ;  /* 0x00000060070a8890 */ /* 0x000fe4000fffe0ff */
[----:B------:R-:W-:Y:S02]  /*5500*/  @!UP0 UIADD3 UR9, UPT, UPT, UR20, 0xd8, URZ ;  /* 0x000000d814098890 */ /* 0x000fe4000fffe0ff */
[----:B------:R-:W-:Y:S02]  /*5510*/  UIADD3 UR51, UPT, UPT, UR16, UR45, URZ ;  /* 0x0000002d10337290 */ /* 0x000fe4000fffe0ff */
[----:B------:R-:W-:Y:S01]  /*5520*/  UPLOP3.LUT UP4, UPT, UPT, UPT, UPT, 0x80, 0x8 ;  /* 0x000000000008789c */ /* 0x000fe20003f8f070 */
[----:B------:R-:W-:Y:S04]  /*5530*/  IMAD.U32 R4, RZ, RZ, UR5 ;  /* 0x00000005ff047e24 */ /* 0x000fe8000f8e00ff */
[----:B------:R-:W-:Y:S01]  /*5540*/  @!UP0 UPRMT UR6, UR4, 0x5410, URZ ;  /* 0x0000541004068896 */ /* 0x000fe200080000ff */
[----:B------:R-:W-:Y:S01]  /*5550*/  @!P2 R2UR UR4, R0 ;  /* 0x000000000004a2ca */ /* 0x000fe200000e0000 */
[----:B------:R-:W-:Y:S11]  /*5560*/  VOTEU.ALL UP0, P2 ;  /* 0x0000000000ff7886 */ /* 0x000ff60001000000 */
[----:B------:R-:W-:Y:S01]  /*5570*/  @!UPT UIADD3 URZ, UPT, UPT, URZ, URZ, URZ ;  /* 0x000000fffffff290 */ /* 0x000fe2000fffe0ff */
[----:B------:R-:W-:Y:S01]  /*5580*/  IMAD.U32 R5, RZ, RZ, UR4 ;  /* 0x00000004ff057e24 */ /* 0x000fe2000f8e00ff */
[----:B------:R-:W-:Y:S04]  /*5590*/  @!P2 R2UR UR4, R4 ;  /* 0x000000000404a2ca */ /* 0x000fe800000e0000 */
[----:B------:R-:W-:Y:S11]  /*55a0*/  @!P2 R2UR UR5, R5 ;  /* 0x000000000505a2ca */ /* 0x000ff600000e0000 */
[----:B------:R-:W-:Y:S02]  /*55b0*/  @!UPT UIADD3 URZ, UPT, UPT, URZ, URZ, URZ ;  /* 0x000000fffffff290 */ /* 0x000fe4000fffe0ff */
[----:B------:R1:W-:Y:S01]  /*55c0*/  @!UP0 UTMALDG.5D.IM2COL [UR8], [UR4], UR6 ;  /* 0x00000008040083b4 */ /* 0x0003e20008060006 */
[----:B------:R1:W-:Y:S01]  /*55d0*/  @!P2 SYNCS.ARRIVE.TRANS64.RED.A0TR RZ, [UR20+0xd8], R3 ;  /* 0x0000d803ffffa9a7 */ /* 0x0003e20008300414 */
[----:B------:R-:W-:Y:S01]  /*55e0*/  SYNCS.ARRIVE.TRANS64.RED.A1T0 RZ, [UR48], RZ ;  /* 0x000000ffffff79a7 */ /* 0x000fe20008100430 */
[----:B------:R-:W-:Y:S05]  /*55f0*/  BRA.U UP2, `(.L_x_79) ;  /* 0xfffffff1021c7547 */ /* 0x000fea000b83ffff */
[----:B------:R-:W-:-:S04]  /*5600*/  SHF.L.U32 R2, R10, 0x1f, RZ ;  /* 0x0000001f0a027819 */ /* 0x000fc800000006ff */
[----:B------:R-:W2:Y:S02]  /*5610*/  SYNCS.PHASECHK.TRANS64.TRYWAIT P0, [UR20+0xe0], R2 ;  /* 0x0000e002ff0075a7 */ /* 0x000ea40008001114 */
[----:B--2---:R-:W-:Y:S05]  /*5620*/  @!P0 BRA `(.L_x_80) ;  /* 0x00000050009c8947 */ /* 0x004fea0003800000 */
.L_x_183:
[----:B------:R-:W3:Y:S02]  /*5630*/  SYNCS.PHASECHK.TRANS64.TRYWAIT P0, [UR20+0xe8], R2 ;  /* 0x0000e802ff0075a7 */ /* 0x000ee40008001114 */
[----:B---3--:R-:W-:Y:S05]  /*5640*/  @!P0 BRA `(.L_x_81) ;  /* 0x0000005000ac8947 */ /* 0x008fea0003800000 */
.L_x_185:
[----:B------:R-:W3:Y:S02]  /*5650*/  SYNCS.PHASECHK.TRANS64.TRYWAIT P0, [UR20+0xf0], R2 ;  /* 0x0000f002ff0075a7 */ /* 0x000ee40008001114 */
[----:B---3--:R-:W-:Y:S05]  /*5660*/  @!P0 BRA `(.L_x_82) ;  /* 0x0000005000bc8947 */ /* 0x008fea0003800000 */
.L_x_187:
[----:B--2---:R-:W-:-:S07]  /*5670*/  MOV R0, UR20 ;  /* 0x0000001400007c02 */ /* 0x004fce0008000f00 */
.L_x_83:
[----:B--2---:R-:W-:-:S04]  /*5680*/  SHF.L.U32 R2, R10, 0x1f, RZ ;  /* 0x0000001f0a027819 */ /* 0x004fc800000006ff */
[----:B------:R2:W3:Y:S03]  /*5690*/  SYNCS.PHASECHK.TRANS64.TRYWAIT P0, [R0+URZ+0xf8], R2 ;  /* 0x0000f802000075a7 */ /* 0x0004e600080011ff */
[----:B---3--:R-:W-:Y:S05]  /*56a0*/  @!P0 NANOSLEEP.SYNCS 0x989680 ;  /* 0x009896800000895d */ /* 0x008fea0003900000 */
[----:B------:R-:W3:Y:S02]  /*56b0*/  @!P0 SYNCS.PHASECHK.TRANS64 P0, [R0+URZ+0xf8], R2 ;  /* 0x0000f802000085a7 */ /* 0x000ee400080010ff */
[----:B-1-3--:R-:W-:Y:S05]  /*56c0*/  @P0 EXIT ;  /* 0x000000000000094d */ /* 0x00afea0003800000 */
[----:B------:R-:W-:Y:S05]  /*56d0*/  BRA `(.L_x_83) ;  /* 0xfffffffc00e87947 */ /* 0x000fea000383ffff */
.L_x_68:
[----:B------:R-:W-:-:S06]  /*56e0*/  UISETP.GE.AND UP0, UPT, UR18, 0x4, UPT ;  /* 0x000000041200788c */ /* 0x000fcc000bf06270 */
[----:B------:R-:W-:-:S13]  /*56f0*/  PLOP3.LUT P0, PT, PT, PT, UP0, 0x80, 0x8 ;  /* 0x000000000008781c */ /* 0x000fda0003f0f008 */
[----:B-1----:R-:W-:Y:S05]  /*5700*/  @!P0 EXIT ;  /* 0x000000000000894d */ /* 0x002fea0003800000 */
[----:B------:R-:W1:Y:S08]  /*5710*/  S2UR UR4, SR_CgaCtaId ;  /* 0x00000000000479c3 */ /* 0x000e700000008800 */
[----:B------:R-:W-:Y:S01]  /*5720*/  BAR.SYNC.DEFER_BLOCKING 0x6, 0xa0 ;  /* 0x0182800000007b1d */ /* 0x000fe20000010000 */
[C---:B------:R-:W-:Y:S01]  /*5730*/  IMAD.SHL.U32 R0, R83.reuse, 0x20, RZ ;  /* 0x0000002053007824 */ /* 0x040fe200078e00ff */
[C---:B------:R-:W-:Y:S01]  /*5740*/  SHF.L.U32 R37, R83.reuse, 0x10, RZ ;  /* 0x0000001053257819 */ /* 0x040fe200000006ff */
[C---:B------:R-:W-:Y:S01]  /*5750*/  IMAD.SHL.U32 R82, R83.reuse, 0x4, RZ ;  /* 0x0000000453527824 */ /* 0x040fe200078e00ff */
[----:B------:R-:W-:Y:S01]  /*5760*/  LOP3.LUT R84, R83, 0x60, RZ, 0xc0, !PT ;  /* 0x0000006053547812 */ /* 0x000fe200078ec0ff */
[----:B------:R-:W-:Y:S01]  /*5770*/  HFMA2 R81, -RZ, RZ, 0, 5.9604644775390625e-08 ;  /* 0x00000001ff517431 */ /* 0x000fe200000001ff */
[----:B------:R-:W-:-:S02]  /*5780*/  UMOV UR49, 0x400 ;  /* 0x0000040000317882 */ /* 0x000fc40000000000 */
[----:B------:R-:W2:Y:S01]  /*5790*/  LDC.64 R74, c[0x0][0x9b0] ;  /* 0x00026c00ff4a7b82 */ /* 0x000ea20000000a00 */
[----:B------:R-:W3:Y:S01]  /*57a0*/  LDCU.128 UR8, c[0x0][0xb80] ;  /* 0x00017000ff0877ac */ /* 0x000ee20008000c00 */
[----:B------:R-:W-:Y:S01]  /*57b0*/  LOP3.LUT R4, R0, 0xc0, RZ, 0xc0, !PT ;  /* 0x000000c000047812 */ /* 0x000fe200078ec0ff */
[----:B------:R-:W-:Y:S01]  /*57c0*/  HFMA2 R79, -RZ, RZ, 0, 0 ;  /* 0x00000000ff4f7431 */ /* 0x000fe200000001ff */
[C---:B------:R-:W-:Y:S01]  /*57d0*/  LOP3.LUT R95, R83.reuse, 0x2, RZ, 0xc0, !PT ;  /* 0x00000002535f7812 */ /* 0x040fe200078ec0ff */
[----:B------:R-:W-:Y:S01]  /*57e0*/  IMAD.MOV.U32 R80, RZ, RZ, RZ ;  /* 0x000000ffff507224 */ /* 0x000fe200078e00ff */
[----:B------:R-:W-:Y:S01]  /*57f0*/  LOP3.LUT R82, R4, 0x18, R82, 0xf8, !PT ;  /* 0x0000001804527812 */ /* 0x000fe200078ef852 */
[----:B------:R-:W4:Y:S01]  /*5800*/  LDCU UR61, c[0x0][0x370] ;  /* 0x00006e00ff3d77ac */ /* 0x000f220008000800 */
[----:B------:R-:W2:Y:S01]  /*5810*/  LDC.64 R72, c[0x0][0x9a8] ;  /* 0x00026a00ff487b82 */ /* 0x000ea20000000a00 */
[----:B------:R-:W-:Y:S02]  /*5820*/  LOP3.LUT R83, R83, 0x4, RZ, 0xc0, !PT ;  /* 0x0000000453537812 */ /* 0x000fe400078ec0ff */
[----:B------:R-:W-:Y:S01]  /*5830*/  LOP3.LUT R82, R82, 0xf20, R0, 0xf8, !PT ;  /* 0x00000f2052527812 */ /* 0x000fe200078ef800 */
[----:B------:R-:W2:Y:S01]  /*5840*/  LDCU UR48, c[0x0][0xc0c] ;  /* 0x00018180ff3077ac */ /* 0x000ea20008000800 */
[----:B------:R-:W-:-:S02]  /*5850*/  MOV R36, RZ ;  /* 0x000000ff00247202 */ /* 0x000fc40000000f00 */
[----:B------:R-:W-:Y:S01]  /*5860*/  LOP3.LUT R37, R37, 0x600000, RZ, 0xc0, !PT ;  /* 0x0060000025257812 */ /* 0x000fe200078ec0ff */
[----:B-1----:R-:W-:Y:S01]  /*5870*/  ULEA UR49, UR4, UR49, 0x18 ;  /* 0x0000003104317291 */ /* 0x002fe2000f8ec0ff */
[----:B------:R-:W1:Y:S01]  /*5880*/  LDCU.64 UR4, c[0x0][0x990] ;  /* 0x00013200ff0477ac */ /* 0x000e620008000a00 */
[----:B---3--:R-:W-:Y:S01]  /*5890*/  IMAD.U32 R92, RZ, RZ, UR8 ;  /* 0x00000008ff5c7e24 */ /* 0x008fe2000f8e00ff */
[----:B------:R-:W-:Y:S01]  /*58a0*/  MOV R90, UR10 ;  /* 0x0000000a005a7c02 */ /* 0x000fe20008000f00 */
[----:B------:R-:W-:Y:S01]  /*58b0*/  IMAD.U32 R91, RZ, RZ, UR9 ;  /* 0x00000009ff5b7e24 */ /* 0x000fe2000f8e00ff */
[----:B------:R-:W3:Y:S01]  /*58c0*/  LDCU UR38, c[0x0][0xc30] ;  /* 0x00018600ff2677ac */ /* 0x000ee20008000800 */
[----:B------:R-:W-:-:S03]  /*58d0*/  IMAD.U32 R89, RZ, RZ, UR11 ;  /* 0x0000000bff597e24 */ /* 0x000fc6000f8e00ff */
[----:B------:R-:W4:Y:S01]  /*58e0*/  LDS R2, [UR49+0x160] ;  /* 0x00016031ff027984 */ /* 0x000f220008000800 */
[----:B------:R-:W2:Y:S01]  /*58f0*/  LDCU.64 UR54, c[0x0][0x988] ;  /* 0x00013100ff3677ac */ /* 0x000ea20008000a00 */
[----:B------:R-:W2:Y:S01]  /*5900*/  LDCU.64 UR46, c[0x0][0xc28] ;  /* 0x00018500ff2e77ac */ /* 0x000ea20008000a00 */
[----:B------:R-:W2:Y:S01]  /*5910*/  LDCU.128 UR56, c[0x0][0xc10] ;  /* 0x00018200ff3877ac */ /* 0x000ea20008000c00 */
[----:B-1----:R-:W-:Y:S01]  /*5920*/  IMAD.U32 R88, RZ, RZ, UR4 ;  /* 0x00000004ff587e24 */ /* 0x002fe2000f8e00ff */
[----:B------:R-:W-:Y:S01]  /*5930*/  UIADD3 UR4, UPT, UPT, UR49, 0x200, URZ ;  /* 0x0000020031047890 */ /* 0x000fe2000fffe0ff */
[----:B------:R-:W-:Y:S01]  /*5940*/  IMAD.U32 R87, RZ, RZ, UR5 ;  /* 0x00000005ff577e24 */ /* 0x000fe2000f8e00ff */
[----:B------:R-:W1:Y:S04]  /*5950*/  LDCU UR60, c[0x0][0x374] ;  /* 0x00006e80ff3c77ac */ /* 0x000e680008000800 */
[----:B------:R-:W-:Y:S01]  /*5960*/  IMAD.U32 R76, RZ, RZ, UR4 ;  /* 0x00000004ff4c7e24 */ /* 0x000fe2000f8e00ff */
[----:B------:R-:W-:Y:S01]  /*5970*/  UMOV UR53, URZ ;  /* 0x000000ff00357c82 */ /* 0x000fe20008000000 */
[----:B------:R-:W-:-:S02]  /*5980*/  UMOV UR50, URZ ;  /* 0x000000ff00327c82 */ /* 0x000fc40008000000 */
[----:B------:R-:W-:-:S04]  /*5990*/  IMAD R82, R82, 0x2, R76 ;  /* 0x0000000252527824 */ /* 0x000fc800078e024c */
[--C-:B------:R-:W-:Y:S02]  /*59a0*/  IMAD R95, R95, -0x10, R82.reuse ;  /* 0xfffffff05f5f7824 */ /* 0x100fe400078e0252 */
[----:B------:R-:W-:Y:S01]  /*59b0*/  IMAD R94, R83, -0x10, R82 ;  /* 0xfffffff0535e7824 */ /* 0x000fe200078e0252 */
[C---:B----4-:R-:W-:Y:S02]  /*59c0*/  IADD3 R3, PT, PT, R2.reuse, 0x80, RZ ;  /* 0x0000008002037810 */ /* 0x050fe40007ffe0ff */
[----:B------:R-:W-:Y:S02]  /*59d0*/  LOP3.LUT R2, R2, 0xffff, RZ, 0xc0, !PT ;  /* 0x0000ffff02027812 */ /* 0x000fe400078ec0ff */
[----:B------:R-:W-:-:S05]  /*59e0*/  LOP3.LUT R3, R3, 0xffff, RZ, 0xc0, !PT ;  /* 0x0000ffff03037812 */ /* 0x000fca00078ec0ff */
[----:B-123--:R4:W-:Y:S02]  /*59f0*/  STL.64 [R1], R2 ;  /* 0x0000000201007387 */ /* 0x00e9e40000100a00 */
.L_x_127:
[----:B----4-:R-:W-:Y:S04]  /*5a00*/  SHF.L.U32 R2, R79, 0x1f, RZ ;  /* 0x0000001f4f027819 */ /* 0x010fe800000006ff */
[----:B-1----:R-:W1:Y:S02]  /*5a10*/  SYNCS.PHASECHK.TRANS64.TRYWAIT P0, [UR49+0x110], R2 ;  /* 0x00011002ff0075a7 */ /* 0x002e640008001131 */
[----:B-12---:R-:W-:Y:S05]  /*5a20*/  @!P0 BRA `(.L_x_84) ;  /* 0x0000004c00e48947 */ /* 0x006fea0003800000 */
.L_x_189:
[----:B------:R-:W2:Y:S01]  /*5a30*/  LDS.128 R4, [UR49+0x150] ;  /* 0x00015031ff047984 */ /* 0x000ea20008000c00 */
[----:B------:R-:W-:Y:S01]  /*5a40*/  UIADD3 UR4, UPT, UPT, UR49, 0x118, URZ ;  /* 0x0000011831047890 */ /* 0x000fe2000fffe0ff */
[----:B-1----:R-:W-:Y:S01]  /*5a50*/  IMAD R2, R36, 0x4, R1 ;  /* 0x0000000424027824 */ /* 0x002fe200078e0201 */
[----:B------:R-:W-:Y:S01]  /*5a60*/  UISETP.GE.AND UP0, UPT, UR39, 0x1, UPT ;  /* 0x000000012700788c */ /* 0x000fe2000bf06270 */
[----:B------:R-:W-:Y:S01]  /*5a70*/  @!PT LDS RZ, [RZ] ;  /* 0x00000000fffff984 */ /* 0x000fe20000000800 */
[----:B------:R-:W-:Y:S01]  /*5a80*/  @!PT LDS RZ, [RZ] ;  /* 0x00000000fffff984 */ /* 0x000fe20000000800 */
[----:B------:R-:W-:Y:S01]  /*5a90*/  @!PT LDS RZ, [RZ] ;  /* 0x00000000fffff984 */ /* 0x000fe20000000800 */
[----:B------:R-:W-:Y:S01]  /*5aa0*/  @!PT LDS RZ, [RZ] ;  /* 0x00000000fffff984 */ /* 0x000fe20000000800 */
[----:B------:R1:W-:Y:S06]  /*5ab0*/  MEMBAR.ALL.CTA ;  /* 0x0000000000007992 */ /* 0x0003ec0000008000 */
[----:B-1----:R-:W1:Y:S01]  /*5ac0*/  FENCE.VIEW.ASYNC.S ;  /* 0x00000000000073c6 */ /* 0x002e620000000000 */
[----:B------:R-:W-:Y:S09]  /*5ad0*/  UPRMT UR4, URZ, 0x654, UR4 ;  /* 0x00000654ff047896 */ /* 0x000ff20008000004 */
[----:B-1----:R-:W-:Y:S01]  /*5ae0*/  SYNCS.ARRIVE.TRANS64.RED.A1T0 RZ, [UR4], RZ ;  /* 0x000000ffffff79a7 */ /* 0x002fe20008100404 */
[----:B------:R-:W5:Y:S01]  /*5af0*/  LDL R2, [R2] ;  /* 0x0000000002027983 */ /* 0x000f620000100800 */
[----:B--2---:R-:W-:Y:S11]  /*5b00*/  LOP3.LUT P0, RZ, R6, 0x1, RZ, 0xc0, !PT ;  /* 0x0000000106ff7812 */ /* 0x004ff6000780c0ff */
[----:B------:R-:W-:Y:S02]  /*5b10*/  @!UPT UIADD3 URZ, UPT, UPT, URZ, URZ, URZ ;  /* 0x000000fffffff290 */ /* 0x000fe4000fffe0ff */
[----:B------:R-:W-:Y:S01]  /*5b20*/  VOTEU.ANY UP1, P0 ;  /* 0x0000000000ff7886 */ /* 0x000fe20000020100 */
[----:B------:R-:W-:Y:S01]  /*5b30*/  PLOP3.LUT P0, PT, PT, PT, UP1, 0x80, 0x8 ;  /* 0x000000000008781c */ /* 0x000fe20003f0f018 */
[----:B------:R-:W-:Y:S11]  /*5b40*/  UP2UR UR62, UPR, URZ, 0x2 ;  /* 0x00000002ff3e7883 */ /* 0x000ff60008000000 */
[----:B------:R-:W-:Y:S01]  /*5b50*/  @!UPT UIADD3 URZ, UPT, UPT, URZ, URZ, URZ ;  /* 0x000000fffffff290 */ /* 0x000fe2000fffe0ff */
[----:B------:R-:W-:Y:S02]  /*5b60*/  @P0 MOV R3, R4 ;  /* 0x0000000400030202 */ /* 0x000fe40000000f00 */
[----:B------:R-:W-:Y:S02]  /*5b70*/  @P0 LOP3.LUT R0, R5, 0xffff, RZ, 0xc0, !PT ;  /* 0x0000ffff05000812 */ /* 0x000fe400078ec0ff */
[----:B------:R-:W-:Y:S02]  /*5b80*/  @P0 R2UR UR5, R3 ;  /* 0x00000000030502ca */ /* 0x000fe400000e0000 */
[----:B------:R-:W-:Y:S11]  /*5b90*/  @P0 R2UR UR4, R0 ;  /* 0x00000000000402ca */ /* 0x000ff600000e0000 */
[----:B------:R-:W-:Y:S02]  /*5ba0*/  @UP1 UMOV UR37, UR5 ;  /* 0x0000000500251c82 */ /* 0x000fe40008000000 */
[----:B------:R-:W-:Y:S01]  /*5bb0*/  @UP1 UMOV UR36, UR4 ;  /* 0x0000000400241c82 */ /* 0x000fe20008000000 */
[----:B------:R-:W-:Y:S05]  /*5bc0*/  BRA.U !UP0, `(.L_x_85) ;  /* 0x0000000108cc7547 */ /* 0x000fea000b800000 */
[----:B------:R-:W1:Y:S01]  /*5bd0*/  LDCU UR9, c[0x0][0xc20] ;  /* 0x00018400ff0977ac */ /* 0x000e620008000800 */
[----:B------:R-:W-:Y:S02]  /*5be0*/  UIMAD.WIDE.U32 UR4, UR60, UR59, URZ ;  /* 0x0000003b3c0472a5 */ /* 0x000fe4000f8e00ff */
[----:B------:R-:W-:Y:S02]  /*5bf0*/  UIMAD.WIDE.U32 UR6, UR61, UR56, URZ ;  /* 0x000000383d0672a5 */ /* 0x000fe4000f8e00ff */
[----:B------:R-:W-:Y:S02]  /*5c00*/  UIMAD.WIDE.U32 UR10, UR36, UR59, URZ ;  /* 0x0000003b240a72a5 */ /* 0x000fe4000f8e00ff */
[----:B------:R-:W-:Y:S02]  /*5c10*/  UISETP.NE.AND UP0, UPT, UR58, 0x1, UPT ;  /* 0x000000013a00788c */ /* 0x000fe4000bf05270 */
[----:B------:R-:W-:Y:S02]  /*5c20*/  UISETP.NE.AND UP1, UPT, UR48, 0x1, UPT ;  /* 0x000000013000788c */ /* 0x000fe4000bf25270 */
[----:B------:R-:W-:Y:S02]  /*5c30*/  UISETP.NE.AND UP2, UPT, UR39, 0x1, UPT ;  /* 0x000000012700788c */ /* 0x000fe4000bf45270 */
[----:B------:R-:W-:Y:S01]  /*5c40*/  UIMAD.WIDE.U32 UR12, UR37, UR56, URZ ;  /* 0x00000038250c72a5 */ /* 0x000fe2000f8e00ff */
[----:B------:R-:W-:Y:S01]  /*5c50*/  UMOV UR4, UR5 ;  /* 0x0000000500047c82 */ /* 0x000fe20008000000 */
[----:B------:R-:W-:Y:S01]  /*5c60*/  UMOV UR6, UR11 ;  /* 0x0000000b00067c82 */ /* 0x000fe20008000000 */
[----:B-1----:R-:W-:Y:S03]  /*5c70*/  USHF.R.U32.HI UR8, URZ, UR9, UR4 ;  /* 0x00000009ff087299 */ /* 0x002fe60008011604 */
[----:B------:R-:W-:Y:S02]  /*5c80*/  UMOV UR4, UR7 ;  /* 0x0000000700047c82 */ /* 0x000fe40008000000 */
[----:B------:R-:W-:Y:S02]  /*5c90*/  USHF.R.U32.HI UR5, URZ, UR57, UR4 ;  /* 0x00000039ff057299 */ /* 0x000fe40008011604 */
[----:B------:R-:W-:Y:S02]  /*5ca0*/  USEL UR4, UR60, UR8, !UP0 ;  /* 0x000000083c047287 */ /* 0x000fe4000c000000 */
[----:B------:R-:W-:Y:S02]  /*5cb0*/  USHF.R.U32.HI UR8, URZ, UR9, UR6 ;  /* 0x00000009ff087299 */ /* 0x000fe40008011606 */
[----:B------:R-:W-:Y:S02]  /*5cc0*/  UIMAD.WIDE.U32 UR6, UR4, UR46, URZ ;  /* 0x0000002e040672a5 */ /* 0x000fe4000f8e00ff */
[----:B------:R-:W-:Y:S02]  /*5cd0*/  USEL UR9, UR61, UR5, !UP1 ;  /* 0x000000053d097287 */ /* 0x000fe4000c800000 */
[----:B------:R-:W-:Y:S02]  /*5ce0*/  USEL UR8, UR36, UR8, !UP0 ;  /* 0x0000000824087287 */ /* 0x000fe4000c000000 */
[----:B------:R-:W-:Y:S01]  /*5cf0*/  UIMAD.WIDE.U32 UR10, UR9, UR46, URZ ;  /* 0x0000002e090a72a5 */ /* 0x000fe2000f8e00ff */
[----:B------:R-:W-:Y:S01]  /*5d00*/  UMOV UR6, UR7 ;  /* 0x0000000700067c82 */ /* 0x000fe20008000000 */
[----:B------:R-:W-:Y:S01]  /*5d10*/  UMOV UR5, UR13 ;  /* 0x0000000d00057c82 */ /* 0x000fe20008000000 */
[----:B------:R-:W-:Y:S02]  /*5d20*/  @UP2 USHF.R.U32.HI UR4, URZ, UR47, UR6 ;  /* 0x0000002fff042299 */ /* 0x000fe40008011606 */
[----:B------:R-:W-:Y:S02]  /*5d30*/  USHF.R.U32.HI UR5, URZ, UR57, UR5 ;  /* 0x00000039ff057299 */ /* 0x000fe40008011605 */
[----:B------:R-:W-:Y:S02]  /*5d40*/  UIMAD UR4, UR39, UR4, URZ ;  /* 0x00000004270472a4 */ /* 0x000fe4000f8e02ff */
[----:B------:R-:W-:Y:S02]  /*5d50*/  USEL UR5, UR37, UR5, !UP1 ;  /* 0x0000000525057287 */ /* 0x000fe4000c800000 */
[----:B------:R-:W-:Y:S01]  /*5d60*/  UISETP.GE.AND UP0, UPT, UR8, UR4, UPT ;  /* 0x000000040800728c */ /* 0x000fe2000bf06270 */
[----:B------:R-:W-:Y:S01]  /*5d70*/  UMOV UR6, UR11 ;  /* 0x0000000b00067c82 */ /* 0x000fe20008000000 */
[----:B------:R-:W-:Y:S02]  /*5d80*/  UIMAD.WIDE.U32 UR10, UR8, UR46, URZ ;  /* 0x0000002e080a72a5 */ /* 0x000fe4000f8e00ff */
[----:B------:R-:W-:Y:S04]  /*5d90*/  @UP2 USHF.R.U32.HI UR9, URZ, UR47, UR6 ;  /* 0x0000002fff092299 */ /* 0x000fe80008011606 */
[----:B------:R-:W-:Y:S01]  /*5da0*/  UIMAD UR6, UR39, UR9, URZ ;  /* 0x00000009270672a4 */ /* 0x000fe2000f8e02ff */
[----:B------:R-:W-:Y:S03]  /*5db0*/  UMOV UR4, UR11 ;  /* 0x0000000b00047c82 */ /* 0x000fe60008000000 */
[----:B------:R-:W-:Y:S02]  /*5dc0*/  UISETP.GE.OR UP0, UPT, UR5, UR6, UP0 ;  /* 0x000000060500728c */ /* 0x000fe40008706670 */
[----:B------:R-:W-:Y:S02]  /*5dd0*/  USHF.R.U32.HI UR4, URZ, UR47, UR4 ;  /* 0x0000002fff047299 */ /* 0x000fe40008011604 */
[----:B------:R-:W-:Y:S02]  /*5de0*/  UIMAD.WIDE.U32 UR6, UR5, UR46, URZ ;  /* 0x0000002e050672a5 */ /* 0x000fe4000f8e00ff */
[----:B------:R-:W-:Y:S02]  /*5df0*/  USEL UR11, UR8, UR4, !UP2 ;  /* 0x00000004080b7287 */ /* 0x000fe4000d000000 */
[----:B------:R-:W-:Y:S02]  /*5e00*/  UIADD3 UR6, UPT, UPT, -UR5, URZ, URZ ;  /* 0x000000ff05067290 */ /* 0x000fe4000fffe1ff */
[----:B------:R-:W-:Y:S02]  /*5e10*/  UIADD3 UR10, UPT, UPT, -UR11, URZ, URZ ;  /* 0x000000ff0b0a7290 */ /* 0x000fe4000fffe1ff */
[----:B------:R-:W-:Y:S02]  /*5e20*/  UIMAD UR6, UR48, UR6, UR37 ;  /* 0x00000006300672a4 */ /* 0x000fe4000f8e0225 */
[----:B------:R-:W-:Y:S01]  /*5e30*/  UIMAD UR10, UR39, UR10, UR8 ;  /* 0x0000000a270a72a4 */ /* 0x000fe2000f8e0208 */
[----:B------:R-:W-:Y:S01]  /*5e40*/  @!UP0 UMOV UR4, UR7 ;  /* 0x0000000700048c82 */ /* 0x000fe20008000000 */
[----:B------:R-:W-:Y:S02]  /*5e50*/  UIADD3 UR7, UPT, UPT, -UR8, URZ, URZ ;  /* 0x000000ff08077290 */ /* 0x000fe4000fffe1ff */
[----:B------:R-:W-:Y:S04]  /*5e60*/  @!UP0 USHF.R.U32.HI UR4, URZ, UR47, UR4 ;  /* 0x0000002fff048299 */ /* 0x000fe80008011604 */
[----:B------:R-:W-:Y:S04]  /*5e70*/  @!UP0 USEL UR4, UR5, UR4, !UP2 ;  /* 0x0000000405048287 */ /* 0x000fe8000d000000 */
[----:B------:R-:W-:Y:S02]  /*5e80*/  @!UP0 UIMAD UR9, UR9, UR10, UR4 ;  /* 0x0000000a090982a4 */ /* 0x000fe4000f8e0204 */
[----:B------:R-:W-:Y:S02]  /*5e90*/  @!UP0 UIADD3 UR10, UPT, UPT, UR11, -UR4, URZ ;  /* 0x800000040b0a8290 */ /* 0x000fe4000fffe0ff */
[----:B------:R-:W-:Y:S02]  /*5ea0*/  UIMAD UR4, UR58, UR7, UR36 ;  /* 0x000000073a0472a4 */ /* 0x000fe4000f8e0224 */
[----:B------:R-:W-:Y:S03]  /*5eb0*/  @!UP0 UIMAD UR8, UR10, UR39, UR5 ;  /* 0x000000270a0882a4 */ /* 0x000fe6000f8e0205 */
[----:B------:R-:W-:Y:S02]  /*5ec0*/  @!UP0 UMOV UR5, UR9 ;  /* 0x0000000900058c82 */ /* 0x000fe40008000000 */
[----:B------:R-:W-:Y:S02]  /*5ed0*/  UIMAD UR37, UR5, UR48, UR6 ;  /* 0x00000030052572a4 */ /* 0x000fe4000f8e0206 */
[----:B------:R-:W-:Y:S11]  /*5ee0*/  UIMAD UR36, UR8, UR58, UR4 ;  /* 0x0000003a082472a4 */ /* 0x000ff6000f8e0204 */
[----:B------:R-:W-:Y:S01]  /*5ef0*/  @!UPT UIADD3 URZ, UPT, UPT, URZ, URZ, URZ ;  /* 0x000000fffffff290 */ /* 0x000fe2000fffe0ff */
.L_x_85:
[----:B------:R-:W-:Y:S01]  /*5f00*/  UISETP.NE.AND UP0, UPT, UR38, 0x1, UPT ;  /* 0x000000012600788c */ /* 0x000fe2000bf05270 */
[----:B------:R-:W-:Y:S01]  /*5f10*/  @P0 SHF.R.U32.HI R4, RZ, 0x10, R5 ;  /* 0x00000010ff040819 */ /* 0x000fe20000011605 */
[----:B------:R-:W-:Y:S01]  /*5f20*/  USHF.L.U32 UR41, UR24, 0x7, URZ ;  /* 0x0000000718297899 */ /* 0x000fe200080006ff */
[----:B------:R-:W-:Y:S02]  /*5f30*/  BSSY.RECONVERGENT B6, `(.L_x_86) ;  /* 0x0000034000067945 */ /* 0x000fe40003800200 */
[----:B------:R-:W-:Y:S02]  /*5f40*/  @P0 R2UR UR63, R4 ;  /* 0x00000000043f02ca */ /* 0x000fe400000e0000 */
[----:B------:R-:W-:Y:S04]  /*5f50*/  LOP3.LUT P0, RZ, R76, 0x1b0, RZ, 0xc0, !PT ;  /* 0x000001b04cff7812 */ /* 0x000fe8000780c0ff */
[----:B------:R-:W1:Y:S01]  /*5f60*/  @!UP0 LDCU.128 UR12, c[0x0][0xc10] ;  /* 0x00018200ff0c87ac */ /* 0x000e620008000c00 */
[----:B------:R-:W2:Y:S01]  /*5f70*/  @!UP0 LDCU UR5, c[0x0][0xc0c] ;  /* 0x00018180ff0587ac */ /* 0x000ea20008000800 */
[----:B------:R-:W3:Y:S01]  /*5f80*/  @!UP0 LDCU UR10, c[0x0][0xc20] ;  /* 0x00018400ff0a87ac */ /* 0x000ee20008000800 */
[----:B-1----:R-:W-:Y:S02]  /*5f90*/  UIMAD.WIDE.U32 UR8, UR37, UR12, URZ ;  /* 0x0000000c250872a5 */ /* 0x002fe4000f8e00ff */
[----:B------:R-:W-:Y:S02]  /*5fa0*/  UIMAD.WIDE.U32 UR6, UR36, UR15, URZ ;  /* 0x0000000f240672a5 */ /* 0x000fe4000f8e00ff */
[----:B------:R-:W-:Y:S03]  /*5fb0*/  @!UP0 UISETP.NE.AND UP1, UPT, UR14, 0x1, UPT ;  /* 0x000000010e00888c */ /* 0x000fe6000bf25270 */
[----:B------:R-:W-:Y:S01]  /*5fc0*/  @!UP0 UMOV UR4, UR9 ;  /* 0x0000000900048c82 */ /* 0x000fe20008000000 */
[----:B--2---:R-:W-:Y:S02]  /*5fd0*/  @!UP0 UISETP.NE.AND UP2, UPT, UR5, 0x1, UPT ;  /* 0x000000010500888c */ /* 0x004fe4000bf45270 */
[----:B------:R-:W-:Y:S01]  /*5fe0*/  @!UP0 USHF.R.U32.HI UR4, URZ, UR13, UR4 ;  /* 0x0000000dff048299 */ /* 0x000fe20008011604 */
[----:B------:R-:W-:Y:S02]  /*5ff0*/  @!UP0 UMOV UR6, UR7 ;  /* 0x0000000700068c82 */ /* 0x000fe40008000000 */
[----:B---3--:R-:W-:Y:S02]  /*6000*/  @!UP0 USHF.R.U32.HI UR6, URZ, UR10, UR6 ;  /* 0x0000000aff068299 */ /* 0x008fe40008011606 */
[----:B------:R-:W-:Y:S02]  /*6010*/  @!UP0 USEL UR7, UR37, UR4, !UP2 ;  /* 0x0000000425078287 */ /* 0x000fe4000d000000 */
[----:B------:R-:W-:Y:S04]  /*6020*/  @!UP0 USEL UR6, UR36, UR6, !UP1 ;  /* 0x0000000624068287 */ /* 0x000fe8000c800000 */
[----:B------:R-:W-:Y:S02]  /*6030*/  @!UP0 UIADD3 UR4, UPT, UPT, -UR7, UR6, URZ ;  /* 0x0000000607048290 */ /* 0x000fe4000fffe1ff */
[----:B------:R-:W-:Y:S02]  /*6040*/  @!UP0 UIADD3 UR6, UPT, UPT, UR7, -UR6, URZ ;  /* 0x8000000607068290 */ /* 0x000fe4000fffe0ff */
[----:B------:R-:W-:Y:S02]  /*6050*/  @!UP0 UIMAD UR37, UR4, UR5, UR37 ;  /* 0x00000005042582a4 */ /* 0x000fe4000f8e0225 */
[----:B------:R-:W-:Y:S01]  /*6060*/  @!UP0 UIMAD UR36, UR6, UR14, UR36 ;  /* 0x0000000e062482a4 */ /* 0x000fe2000f8e0224 */
[----:B------:R-:W-:Y:S11]  /*6070*/  @!P0 BRA `(.L_x_87) ;  /* 0x00000000007c8947 */ /* 0x000ff60003800000 */
[----:B------:R-:W1:Y:S01]  /*6080*/  LDCU.64 UR8, c[0x4][0x80] ;  /* 0x01001000ff0877ac */ /* 0x000e620008000a00 */
[----:B------:R-:W-:Y:S01]  /*6090*/  MOV R16, 0x0 ;  /* 0x0000000000107802 */ /* 0x000fe20000000f00 */
[----:B------:R-:W-:Y:S02]  /*60a0*/  HFMA2 R12, -RZ, RZ, 0, 5.9604644775390625e-08 ;  /* 0x00000001ff0c7431 */ /* 0x000fe400000001ff */
[----:B------:R-:W-:Y:S01]  /*60b0*/  IMAD.MOV.U32 R8, RZ, RZ, 0x70 ;  /* 0x00000070ff087424 */ /* 0x000fe200078e00ff */
[----:B------:R2:W3:Y:S01]  /*60c0*/  LDC.64 R14, c[0x4][R16] ;  /* 0x01000000100e7b82 */ /* 0x0004e20000000a00 */
[----:B------:R-:W4:Y:S01]  /*60d0*/  LDCU.64 UR6, c[0x4][0x88] ;  /* 0x01001100ff0677ac */ /* 0x000f220008000a00 */
[----:B------:R-:W-:Y:S01]  /*60e0*/  IMAD.MOV.U32 R13, RZ, RZ, RZ ;  /* 0x000000ffff0d7224 */ /* 0x000fe200078e00ff */
[----:B------:R-:W2:Y:S01]  /*60f0*/  LDCU.64 UR4, c[0x4][0x8] ;  /* 0x01000100ff0477ac */ /* 0x000ea20008000a00 */
[----:B-1----:R-:W-:Y:S01]  /*6100*/  MOV R5, UR9 ;  /* 0x0000000900057c02 */ /* 0x002fe20008000f00 */
[----:B------:R-:W-:Y:S01]  /*6110*/  IMAD.U32 R4, RZ, RZ, UR8 ;  /* 0x00000008ff047e24 */ /* 0x000fe2000f8e00ff */
[----:B----4-:R-:W-:Y:S01]  /*6120*/  MOV R7, UR7 ;  /* 0x0000000700077c02 */ /* 0x010fe20008000f00 */
[----:B------:R-:W-:Y:S01]  /*6130*/  IMAD.U32 R6, RZ, RZ, UR6 ;  /* 0x00000006ff067e24 */ /* 0x000fe2000f8e00ff */
[----:B--2---:R-:W-:Y:S01]  /*6140*/  MOV R11, UR5 ;  /* 0x00000005000b7c02 */ /* 0x004fe20008000f00 */
[----:B------:R-:W-:Y:S02]  /*6150*/  IMAD.U32 R10, RZ, RZ, UR4 ;  /* 0x00000004ff0a7e24 */ /* 0x000fe4000f8e00ff */
[----:B------:R-:W-:Y:S07]  /*6160*/  LEPC R20, `(.L_x_88) ;  /* 0x000000001014794e */ /* 0x000fee0000000000 */
[----:B---3-5:R-:W-:Y:S05]  /*6170*/  CALL.ABS.NOINC R14 ;  /* 0x000000000e007343 */ /* 0x028fea0003c00000 */
.L_x_88:
[----:B------:R-:W1:Y:S01]  /*6180*/  LDCU.64 UR8, c[0x4][0x80] ;  /* 0x01001000ff0877ac */ /* 0x000e620008000a00 */
[----:B------:R-:W2:Y:S01]  /*6190*/  LDC.64 R16, c[0x4][R16] ;  /* 0x0100000010107b82 */ /* 0x000ea20000000a00 */
[----:B------:R-:W-:Y:S02]  /*61a0*/  HFMA2 R12, -RZ, RZ, 0, 5.9604644775390625e-08 ;  /* 0x00000001ff0c7431 */ /* 0x000fe400000001ff */
[----:B------:R-:W-:Y:S02]  /*61b0*/  IMAD.MOV.U32 R8, RZ, RZ, 0x70 ;  /* 0x00000070ff087424 */ /* 0x000fe400078e00ff */
[----:B------:R-:W-:Y:S01]  /*61c0*/  IMAD.MOV.U32 R13, RZ, RZ, RZ ;  /* 0x000000ffff0d7224 */ /* 0x000fe200078e00ff */
[----:B------:R-:W3:Y:S01]  /*61d0*/  LDCU.64 UR6, c[0x4][0x88] ;  /* 0x01001100ff0677ac */ /* 0x000ee20008000a00 */
[----:B------:R-:W4:Y:S01]  /*61e0*/  LDCU.64 UR4, c[0x4][0x8] ;  /* 0x01000100ff0477ac */ /* 0x000f220008000a00 */
[----:B-1----:R-:W-:Y:S02]  /*61f0*/  MOV R4, UR8 ;  /* 0x0000000800047c02 */ /* 0x002fe40008000f00 */
[----:B------:R-:W-:Y:S02]  /*6200*/  MOV R5, UR9 ;  /* 0x0000000900057c02 */ /* 0x000fe40008000f00 */
[----:B---3--:R-:W-:Y:S01]  /*6210*/  MOV R7, UR7 ;  /* 0x0000000700077c02 */ /* 0x008fe20008000f00 */
[----:B------:R-:W-:Y:S01]  /*6220*/  IMAD.U32 R6, RZ, RZ, UR6 ;  /* 0x00000006ff067e24 */ /* 0x000fe2000f8e00ff */
[----:B----4-:R-:W-:Y:S01]  /*6230*/  MOV R11, UR5 ;  /* 0x00000005000b7c02 */ /* 0x010fe20008000f00 */
[----:B------:R-:W-:Y:S02]  /*6240*/  IMAD.U32 R10, RZ, RZ, UR4 ;  /* 0x00000004ff0a7e24 */ /* 0x000fe4000f8e00ff */
[----:B------:R-:W-:Y:S07]  /*6250*/  LEPC R20, `(.L_x_87) ;  /* 0x000000001014794e */ /* 0x000fee0000000000 */
[----:B--2---:R-:W-:Y:S05]  /*6260*/  CALL.ABS.NOINC R16 ;  /* 0x0000000010007343 */ /* 0x004fea0003c00000 */
.L_x_87:
[----:B------:R-:W-:Y:S05]  /*6270*/  BSYNC.RECONVERGENT B6 ;  /* 0x0000000000067941 */ /* 0x000fea0003800200 */
.L_x_86:
[----:B------:R-:W-:Y:S02]  /*6280*/  R2UR UR6, R93 ;  /* 0x000000005d0672ca */ /* 0x000fe400000e0000 */
[----:B------:R-:W-:Y:S02]  /*6290*/  R2UR UR5, R88 ;  /* 0x00000000580572ca */ /* 0x000fe400000e0000 */
[----:B------:R-:W-:Y:S02]  /*62a0*/  R2UR UR4, R87 ;  /* 0x00000000570472ca */ /* 0x000fe400000e0000 */
[----:B------:R-:W-:Y:S02]  /*62b0*/  ISETP.NE.U32.AND P4, PT, R74, RZ, PT ;  /* 0x000000ff4a00720c */ /* 0x000fe40003f85070 */
[----:B------:R-:W-:Y:S02]  /*62c0*/  ISETP.NE.U32.AND P2, PT, RZ, UR54, PT ;  /* 0x00000036ff007c0c */ /* 0x000fe4000bf45070 */
[----:B------:R-:W-:Y:S02]  /*62d0*/  ISETP.NE.AND.EX P4, PT, R75, RZ, PT, P4 ;  /* 0x000000ff4b00720c */ /* 0x000fe40003f85340 */
[----:B------:R-:W-:Y:S01]  /*62e0*/  ISETP.NE.AND.EX P2, PT, RZ, UR55, PT, P2 ;  /* 0x00000037ff007c0c */ /* 0x000fe2000bf45320 */
[----:B------:R-:W-:Y:S02]  /*62f0*/  UISETP.NE.AND UP2, UPT, UR6, URZ, UPT ;  /* 0x000000ff0600728c */ /* 0x000fe4000bf45270 */
[----:B------:R-:W-:Y:S04]  /*6300*/  UISETP.NE.U32.AND UP0, UPT, UR5, URZ, UPT ;  /* 0x000000ff0500728c */ /* 0x000fe8000bf05070 */
[----:B------:R-:W-:Y:S01]  /*6310*/  UISETP.NE.AND.EX UP1, UPT, UR4, URZ, UPT, UP0 ;  /* 0x000000ff0400728c */ /* 0x000fe2000bf25300 */
[----:B------:R-:W-:Y:S01]  /*6320*/  PLOP3.LUT P1, PT, PT, PT, UP2, 0x80, 0x8 ;  /* 0x000000000008781c */ /* 0x000fe20003f2f028 */
[----:B------:R-:W-:Y:S03]  /*6330*/  UPLOP3.LUT UP0, UPT, UPT, UPT, UPT, 0x40, 0x4 ;  /* 0x000000000004789c */ /* 0x000fe60003f0e870 */
[----:B------:R-:W-:Y:S06]  /*6340*/  @UP2 UPLOP3.LUT UP0, UPT, UPT, UPT, UP1, 0x80, 0x8 ;  /* 0x000000000008289c */ /* 0x000fec0003f0f010 */
[----:B------:R-:W-:Y:S01]  /*6350*/  PLOP3.LUT P0, PT, PT, PT, UP0, 0x80, 0x8 ;  /* 0x000000000008781c */ /* 0x000fe20003f0f008 */
[----:B------:R-:W-:Y:S01]  /*6360*/  @!UPT UIADD3 URZ, UPT, UPT, URZ, URZ, URZ ;  /* 0x000000fffffff290 */ /* 0x000fe2000fffe0ff */
[----:B------:R-:W-:Y:S11]  /*6370*/  BRA.U !UP1, `(.L_x_89) ;  /* 0x0000000109407547 */ /* 0x000ff6000b800000 */
[----:B------:R-:W-:Y:S01]  /*6380*/  UISETP.NE.U32.AND UP0, UPT, UR54, URZ, UPT ;  /* 0x000000ff3600728c */ /* 0x000fe2000bf05070 */
[----:B------:R-:W-:Y:S01]  /*6390*/  R2UR UR6, R88 ;  /* 0x00000000580672ca */ /* 0x000fe200000e0000 */
[----:B------:R-:W1:Y:S01]  /*63a0*/  LDCU.64 UR8, c[0x0][0x358] ;  /* 0x00006b00ff0877ac */ /* 0x000e620008000a00 */
[----:B------:R-:W-:Y:S02]  /*63b0*/  HFMA2 R85, -RZ, RZ, 0, 5.9604644775390625e-08 ;  /* 0x00000001ff557431 */ /* 0x000fe400000001ff */
[----:B------:R-:W-:Y:S01]  /*63c0*/  IMAD.MOV.U32 R0, RZ, RZ, 0x1 ;  /* 0x00000001ff007424 */ /* 0x000fe200078e00ff */
[----:B------:R-:W-:Y:S06]  /*63d0*/  UISETP.NE.AND.EX UP0, UPT, UR55, URZ, UPT, UP0 ;  /* 0x000000ff3700728c */ /* 0x000fec000bf05300 */
[----:B------:R-:W-:Y:S05]  /*63e0*/  PLOP3.LUT P3, PT, PT, PT, UP0, 0x80, 0x8 ;  /* 0x000000000008781c */ /* 0x000fea0003f6f008 */
[----:B------:R-:W2:Y:S01]  /*63f0*/  @UP0 LDCU.64 UR4, c[0x0][0x988] ;  /* 0x00013100ff0407ac */ /* 0x000ea20008000a00 */
[----:B------:R-:W-:Y:S07]  /*6400*/  @UP0 UIMAD UR6, UR52, UR6, URZ ;  /* 0x00000006340602a4 */ /* 0x000fee000f8e02ff */
[----:B------:R-:W-:Y:S01]  /*6410*/  @!P3 PRMT R85, R0, 0x7610, R85 ;  /* 0x000076100055b816 */ /* 0x000fe20000000055 */
[----:B--2---:R-:W-:Y:S06]  /*6420*/  @UP0 UIMAD.WIDE UR4, UR6, 0x4, UR4 ;  /* 0x00000004060408a5 */ /* 0x004fec000f8e0204 */
[----:B------:R-:W-:Y:S02]  /*6430*/  IMAD.U32 R4, RZ, RZ, UR4 ;  /* 0x00000004ff047e24 */ /* 0x000fe4000f8e00ff */
[----:B------:R-:W-:Y:S03]  /*6440*/  IMAD.U32 R5, RZ, RZ, UR5 ;  /* 0x00000005ff057e24 */ /* 0x000fe6000f8e00ff */
[----:B------:R-:W2:Y:S02]  /*6450*/  @!UP0 LDCU UR4, c[0x0][0x980] ;  /* 0x00013000ff0487ac */ /* 0x000ea40008000800 */
[----:B-1---5:R1:W5:Y:S02]  /*6460*/  @P3 LDG.E R41, desc[UR8][R4.64] ;  /* 0x0000000804293981 */ /* 0x022364000c1e1900 */
[----:B-12---:R-:W-:Y:S02]  /*6470*/  @!P3 MOV R41, UR4 ;  /* 0x000000040029bc02 */ /* 0x006fe40008000f00 */
.L_x_89:
[----:B------:R-:W-:Y:S05]  /*6480*/  @!P4 BRA `(.L_x_90) ;  /* 0x000000000024c947 */ /* 0x000fea0003800000 */
[----:B------:R-:W-:Y:S01]  /*6490*/  ISETP.NE.U32.AND P3, PT, R72, RZ, PT ;  /* 0x000000ff4800720c */ /* 0x000fe20003f65070 */
[----:B------:R-:W1:Y:S03]  /*64a0*/  LDCU.64 UR4, c[0x0][0x358] ;  /* 0x00006b00ff0477ac */ /* 0x000e660008000a00 */
[----:B------:R-:W-:Y:S11]  /*64b0*/  ISETP.NE.AND.EX P3, PT, R73, RZ, PT, P3 ;  /* 0x000000ff4900720c */ /* 0x000ff60003f65330 */
[----:B------:R-:W-:Y:S02]  /*64c0*/  @!UPT UIADD3 URZ, UPT, UPT, URZ, URZ, URZ ;  /* 0x000000fffffff290 */ /* 0x000fe4000fffe0ff */
[----:B------:R-:W2:Y:S01]  /*64d0*/  @P3 LDC.64 R4, c[0x0][0x9a8] ;  /* 0x00026a00ff043b82 */ /* 0x000ea20000000a00 */
[----:B------:R-:W-:Y:S04]  /*64e0*/  @P3 IMAD R0, R74, UR52, RZ ;  /* 0x000000344a003c24 */ /* 0x000fe8000f8e02ff */
[----:B--2---:R-:W-:Y:S05]  /*64f0*/  @P3 IMAD.WIDE R4, R0, 0x4, R4 ;  /* 0x0000000400043825 */ /* 0x004fea00078e0204 */
[----:B-1---5:R1:W5:Y:S02]  /*6500*/  @P3 LDG.E R38, desc[UR4][R4.64] ;  /* 0x0000000404263981 */ /* 0x022364000c1e1900 */
[----:B-1----:R-:W2:Y:S02]  /*6510*/  @!P3 LDC R38, c[0x0][0x9a0] ;  /* 0x00026800ff26bb82 */ /* 0x002ea40000000800 */
.L_x_90:
[----:B-----5:R-:W-:Y:S01]  /*6520*/  FSETP.NEU.AND P3, PT, R41, RZ, PT ;  /* 0x000000ff2900720b */ /* 0x020fe20003f6d000 */
[----:B------:R-:W1:Y:S01]  /*6530*/  LDCU.128 UR12, c[0x0][0xb90] ;  /* 0x00017200ff0c77ac */ /* 0x000e620008000c00 */
[----:B------:R-:W-:Y:S01]  /*6540*/  SEL R3, RZ, 0xffffffff, P2 ;  /* 0xffffffffff037807 */ /* 0x000fe20001000000 */
[----:B------:R-:W-:Y:S01]  /*6550*/  BSSY B1, `(.L_x_91) ;  /* 0x0000057000017945 */ /* 0x000fe20003800000 */
[----:B------:R-:W-:Y:S01]  /*6560*/  @P1 LOP3.LUT P2, RZ, R85, 0xff, RZ, 0xc0, !PT ;  /* 0x000000ff55ff1812 */ /* 0x000fe2000784c0ff */
[----:B------:R-:W-:Y:S01]  /*6570*/  IMAD.MOV.U32 R58, RZ, RZ, 0x1 ;  /* 0x00000001ff3a7424 */ /* 0x000fe200078e00ff */
[----:B------:R-:W-:Y:S01]  /*6580*/  @P1 SEL R0, RZ, 0xffffffff, P3 ;  /* 0xffffffffff001807 */ /* 0x000fe20001800000 */
[----:B------:R-:W-:Y:S01]  /*6590*/  IMAD.IADD R39, R37, 0x1, R2 ;  /* 0x0000000125277824 */ /* 0x000fe200078e0202 */
[----:B------:R-:W-:Y:S01]  /*65a0*/  LOP3.LUT R81, R81, 0x1, RZ, 0x3c, !PT ;  /* 0x0000000151517812 */ /* 0x000fe200078e3cff */
[----:B------:R-:W3:Y:S01]  /*65b0*/  LDCU UR11, c[0x0][0xba0] ;  /* 0x00017400ff0b77ac */ /* 0x000ee20008000800 */
[----:B------:R-:W-:Y:S01]  /*65c0*/  @P0 SEL R0, R3, R0, !P2 ;  /* 0x0000000003000207 */ /* 0x000fe20005000000 */
[----:B------:R-:W-:Y:S01]  /*65d0*/  IMAD R102, R83, -0x10, R95 ;  /* 0xfffffff053667824 */ /* 0x000fe200078e025f */
[----:B------:R-:W-:Y:S01]  /*65e0*/  LEA R56, R36, UR49, 0x3 ;  /* 0x0000003124387c11 */ /* 0x000fe2000f8e18ff */
[----:B------:R-:W-:Y:S01]  /*65f0*/  USHF.L.U32 UR8, UR51, 0x7, URZ ;  /* 0x0000000733087899 */ /* 0x000fe200080006ff */
[----:B------:R-:W-:Y:S01]  /*6600*/  @P1 LOP3.LUT R0, R0, 0x1, RZ, 0xc0, !PT ;  /* 0x0000000100001812 */ /* 0x000fe200078ec0ff */
[----:B------:R-:W-:Y:S01]  /*6610*/  IMAD.MOV.U32 R57, RZ, RZ, RZ ;  /* 0x000000ffff397224 */ /* 0x000fe200078e00ff */
[----:B------:R-:W-:Y:S02]  /*6620*/  R2UR UR4, R91 ;  /* 0x000000005b0472ca */ /* 0x000fe400000e0000 */
[----:B------:R-:W-:Y:S02]  /*6630*/  CS2R R70, SRZ ;  /* 0x0000000000467805 */ /* 0x000fe4000001ff00 */
[----:B------:R-:W-:Y:S01]  /*6640*/  ISETP.NE.U32.OR P5, PT, R0, 0x1, !P1 ;  /* 0x000000010000780c */ /* 0x000fe20004fa5470 */
[----:B------:R-:W-:Y:S01]  /*6650*/  IMAD.U32 R99, RZ, RZ, UR8 ;  /* 0x00000008ff637e24 */ /* 0x000fe2000f8e00ff */
[----:B------:R-:W-:Y:S02]  /*6660*/  R2UR UR6, R90 ;  /* 0x000000005a0672ca */ /* 0x000fe400000e0000 */
[----:B------:R-:W-:Y:S02]  /*6670*/  CS2R R68, SRZ ;  /* 0x0000000000447805 */ /* 0x000fe4000001ff00 */
[----:B------:R-:W-:Y:S02]  /*6680*/  R2UR UR10, R92 ;  /* 0x000000005c0a72ca */ /* 0x000fe400000e0000 */
[----:B------:R-:W-:Y:S02]  /*6690*/  CS2R R62, SRZ ;  /* 0x00000000003e7805 */ /* 0x000fe4000001ff00 */
[----:B------:R-:W-:Y:S02]  /*66a0*/  R2UR UR9, R89 ;  /* 0x00000000590972ca */ /* 0x000fe400000e0000 */
[----:B------:R-:W-:Y:S02]  /*66b0*/  CS2R R60, SRZ ;  /* 0x00000000003c7805 */ /* 0x000fe4000001ff00 */
[----:B------:R-:W-:Y:S02]  /*66c0*/  PLOP3.LUT P2, PT, PT, PT, UP1, 0x80, 0x8 ;  /* 0x000000000008781c */ /* 0x000fe40003f4f018 */
[----:B------:R-:W-:Y:S02]  /*66d0*/  CS2R R54, SRZ ;  /* 0x0000000000367805 */ /* 0x000fe4000001ff00 */
[----:B------:R-:W-:Y:S01]  /*66e0*/  LOP3.LUT P4, R100, R85, 0xff, RZ, 0xc0, !PT ;  /* 0x000000ff55647812 */ /* 0x000fe2000788c0ff */
[----:B------:R-:W-:Y:S01]  /*66f0*/  UIMAD.WIDE.U32 UR4, UR8, UR4, URZ ;  /* 0x00000004080472a5 */ /* 0x000fe2000f8e00ff */
[----:B------:R-:W-:Y:S02]  /*6700*/  SEL R4, RZ, 0xffffffff, P3 ;  /* 0xffffffffff047807 */ /* 0x000fe40001800000 */
[----:B------:R-:W-:Y:S02]  /*6710*/  CS2R R52, SRZ ;  /* 0x0000000000347805 */ /* 0x000fe4000001ff00 */
[----:B------:R-:W-:Y:S01]  /*6720*/  @P5 SHF.L.U32 R0, R81, 0x1f, RZ ;  /* 0x0000001f51005819 */ /* 0x000fe200000006ff */
[----:B------:R-:W-:Y:S01]  /*6730*/  USHF.R.U32.HI UR5, URZ, UR6, UR5 ;  /* 0x00000006ff057299 */ /* 0x000fe20008011605 */
[----:B------:R-:W-:Y:S01]  /*6740*/  P2R R101, PR, RZ, 0x20 ;  /* 0x00000020ff657803 */ /* 0x000fe20000000000 */
[----:B------:R-:W-:Y:S01]  /*6750*/  UISETP.NE.AND UP0, UPT, UR10, 0x1, UPT ;  /* 0x000000010a00788c */ /* 0x000fe2000bf05270 */
[----:B------:R4:W2:Y:S01]  /*6760*/  @P5 SYNCS.PHASECHK.TRANS64.TRYWAIT P1, [UR49+0xc0], R0 ;  /* 0x0000c000ff0055a7 */ /* 0x0008a20008021131 */
[----:B------:R-:W-:Y:S02]  /*6770*/  CS2R R50, SRZ ;  /* 0x0000000000327805 */ /* 0x000fe4000001ff00 */
[----:B------:R-:W-:Y:S01]  /*6780*/  CS2R R48, SRZ ;  /* 0x0000000000307805 */ /* 0x000fe2000001ff00 */
[----:B------:R-:W-:Y:S01]  /*6790*/  USEL UR5, UR8, UR5, !UP0 ;  /* 0x0000000508057287 */ /* 0x000fe2000c000000 */
[----:B------:R-:W-:Y:S01]  /*67a0*/  @P2 SEL R4, R3, R4, !P4 ;  /* 0x0000000403042207 */ /* 0x000fe20006000000 */
[----:B------:R-:W-:Y:S03]  /*67b0*/  UISETP.NE.AND UP0, UPT, UR9, 0x1, UPT ;  /* 0x000000010900788c */ /* 0x000fe6000bf05270 */
[----:B------:R-:W-:Y:S01]  /*67c0*/  LOP3.LUT R4, R4, 0x1, RZ, 0xc0, !PT ;  /* 0x0000000104047812 */ /* 0x000fe200078ec0ff */
[----:B------:R-:W-:Y:S02]  /*67d0*/  IMAD R6, RZ, RZ, -UR5 ;  /* 0x80000005ff067e24 */ /* 0x000fe4000f8e02ff */
[----:B------:R-:W-:Y:S02]  /*67e0*/  IMAD.U32 R98, RZ, RZ, UR5 ;  /* 0x00000005ff627e24 */ /* 0x000fe4000f8e00ff */
[----:B------:R-:W-:Y:S01]  /*67f0*/  IMAD R99, R6, UR10, R99 ;  /* 0x0000000a06637c24 */ /* 0x000fe2000f8e0263 */
[----:B----4-:R-:W-:Y:S04]  /*6800*/  SHF.L.U32 R0, R80, 0x1f, RZ ;  /* 0x0000001f50007819 */ /* 0x010fe800000006ff */
[----:B------:R4:W4:Y:S01]  /*6810*/  SYNCS.PHASECHK.TRANS64.TRYWAIT P0, [R56+URZ+0x120], R0 ;  /* 0x00012000380075a7 */ /* 0x00092200080011ff */
[----:B-1----:R-:W-:Y:S07]  /*6820*/  UIMAD.WIDE.U32 UR6, UR5, UR12, URZ ;  /* 0x0000000c050672a5 */ /* 0x002fee000f8e00ff */
[----:B------:R-:W-:Y:S02]  /*6830*/  UMOV UR4, UR7 ;  /* 0x0000000700047c82 */ /* 0x000fe40008000000 */
[----:B------:R-:W-:Y:S04]  /*6840*/  USHF.R.U32.HI UR4, URZ, UR13, UR4 ;  /* 0x0000000dff047299 */ /* 0x000fe80008011604 */
[----:B------:R-:W-:Y:S02]  /*6850*/  USEL UR4, UR5, UR4, !UP0 ;  /* 0x0000000405047287 */ /* 0x000fe4000c000000 */
[----:B------:R-:W-:Y:S02]  /*6860*/  UISETP.NE.AND UP0, UPT, UR14, 0x1, UPT ;  /* 0x000000010e00788c */ /* 0x000fe4000bf05270 */
[----:B------:R-:W-:Y:S02]  /*6870*/  UIMAD.WIDE.U32 UR6, UR4, UR15, URZ ;  /* 0x0000000f040672a5 */ /* 0x000fe4000f8e00ff */
[----:B------:R-:W-:Y:S02]  /*6880*/  IMAD.U32 R97, RZ, RZ, UR4 ;  /* 0x00000004ff617e24 */ /* 0x000fe4000f8e00ff */
[----:B------:R-:W-:Y:S01]  /*6890*/  PLOP3.LUT P2, PT, PT, PT, UP0, 0x80, 0x8 ;  /* 0x000000000008781c */ /* 0x000fe20003f4f008 */
[----:B------:R-:W-:Y:S02]  /*68a0*/  IMAD R5, RZ, RZ, -UR4 ;  /* 0x80000004ff057e24 */ /* 0x000fe4000f8e02ff */
[----:B------:R-:W-:Y:S01]  /*68b0*/  UMOV UR6, UR7 ;  /* 0x0000000700067c82 */ /* 0x000fe20008000000 */
[----:B------:R-:W-:Y:S01]  /*68c0*/  IMAD.U32 R96, RZ, RZ, UR4 ;  /* 0x00000004ff607e24 */ /* 0x000fe2000f8e00ff */
[----:B---3--:R-:W-:Y:S01]  /*68d0*/  USHF.R.U32.HI UR6, URZ, UR11, UR6 ;  /* 0x0000000bff067299 */ /* 0x008fe20008011606 */
[----:B------:R-:W-:Y:S05]  /*68e0*/  IMAD R98, R5, UR9, R98 ;  /* 0x0000000905627c24 */ /* 0x000fea000f8e0262 */
[----:B------:R-:W-:Y:S02]  /*68f0*/  SEL R97, R97, UR6, !P2 ;  /* 0x0000000661617c07 */ /* 0x000fe4000d000000 */
[----:B------:R-:W-:Y:S03]  /*6900*/  ISETP.NE.U32.AND P2, PT, R4, 0x1, PT ;  /* 0x000000010400780c */ /* 0x000fe60003f45070 */
[----:B------:R-:W-:Y:S01]  /*6910*/  IMAD.MOV R3, RZ, RZ, -R97 ;  /* 0x000000ffff037224 */ /* 0x000fe200078e0a61 */
[----:B------:R-:W-:Y:S03]  /*6920*/  P2R R59, PR, RZ, 0x4 ;  /* 0x00000004ff3b7803 */ /* 0x000fe60000000000 */
[----:B------:R-:W-:Y:S01]  /*6930*/  IMAD R96, R3, UR14, R96 ;  /* 0x0000000e03607c24 */ /* 0x000fe2000f8e0260 */
[----:B--2---:R-:W-:Y:S01]  /*6940*/  @P5 SEL R58, RZ, 0x1, !P1 ;  /* 0x00000001ff3a5807 */ /* 0x004fe20004800000 */
[----:B------:R-:W-:Y:S06]  /*6950*/  @!P5 BRA `(.L_x_92) ;  /* 0x000000000058d947 */ /* 0x000fec0003800000 */
[----:B------:R-:W-:Y:S01]  /*6960*/  IMAD.MOV.U32 R71, RZ, RZ, RZ ;  /* 0x000000ffff477224 */ /* 0x000fe200078e00ff */
[----:B------:R-:W-:Y:S01]  /*6970*/  ISETP.NE.AND P1, PT, R58, RZ, PT ;  /* 0x000000ff3a00720c */ /* 0x000fe20003f25270 */
[----:B------:R-:W-:Y:S01]  /*6980*/  BSSY B0, `(.L_x_93) ;  /* 0x000000c000007945 */ /* 0x000fe20003800000 */
[----:B------:R-:W-:Y:S02]  /*6990*/  CS2R R50, SRZ ;  /* 0x0000000000327805 */ /* 0x000fe4000001ff00 */
[----:B------:R-:W-:Y:S02]  /*69a0*/  CS2R R48, SRZ ;  /* 0x0000000000307805 */ /* 0x000fe4000001ff00 */
[----:B------:R-:W-:Y:S02]  /*69b0*/  CS2R R54, SRZ ;  /* 0x0000000000367805 */ /* 0x000fe4000001ff00 */
[----:B------:R-:W-:Y:S02]  /*69c0*/  CS2R R52, SRZ ;  /* 0x0000000000347805 */ /* 0x000fe4000001ff00 */
[----:B------:R-:W-:Y:S02]  /*69d0*/  CS2R R62, SRZ ;  /* 0x00000000003e7805 */ /* 0x000fe4000001ff00 */
[----:B------:R-:W-:Y:S02]  /*69e0*/  CS2R R60, SRZ ;  /* 0x00000000003c7805 */ /* 0x000fe4000001ff00 */
[----:B------:R-:W-:Y:S01]  /*69f0*/  CS2R R68, SRZ ;  /* 0x0000000000447805 */ /* 0x000fe2000001ff00 */
[----:B------:R-:W-:Y:S06]  /*6a00*/  @P1 BRA `(.L_x_94) ;  /* 0x00000000000c1947 */ /* 0x000fec0003800000 */
[----:B------:R-:W-:Y:S04]  /*6a10*/  SHF.L.U32 R3, R81, 0x1f, RZ ;  /* 0x0000001f51037819 */ /* 0x000fe800000006ff */
[----:B------:R-:W1:Y:S02]  /*6a20*/  SYNCS.PHASECHK.TRANS64.TRYWAIT P1, [UR49+0xc0], R3 ;  /* 0x0000c003ff0075a7 */ /* 0x000e640008021131 */
[----:B-1----:R-:W-:Y:S05]  /*6a30*/  @!P1 BRA `(.L_x_95) ;  /* 0x0000003c00f89947 */ /* 0x002fea0003800000 */
.L_x_94:
[----:B------:R-:W-:Y:S05]  /*6a40*/  BSYNC B0 ;  /* 0x0000000000007941 */ /* 0x000fea0003800000 */
.L_x_93:
[----:B------:R-:W-:Y:S01]  /*6a50*/  ISETP.NE.AND P1, PT, R59, RZ, PT ;  /* 0x000000ff3b00720c */ /* 0x000fe20003f25270 */
[----:B------:R-:W-:Y:S11]  /*6a60*/  HFMA2 R57, -RZ, RZ, 0, 5.9604644775390625e-08 ;  /* 0x00000001ff397431 */ /* 0x000ff600000001ff */
[----:B------:R-:W-:Y:S01]  /*6a70*/  @!UPT UIADD3 URZ, UPT, UPT, URZ, URZ, URZ ;  /* 0x000000fffffff290 */ /* 0x000fe2000fffe0ff */
[----:B------:R2:W3:Y:S04]  /*6a80*/  @P1 LDS.128 R48, [R82] ;  /* 0x0000000052301984 */ /* 0x0004e80000000c00 */
[----:B------:R2:W1:Y:S04]  /*6a90*/  @P1 LDS.128 R52, [R95+0x10] ;  /* 0x000010005f341984 */ /* 0x0004680000000c00 */
[----:B------:R2:W1:Y:S04]  /*6aa0*/  @P1 LDS.128 R60, [R94+0x20] ;  /* 0x000020005e3c1984 */ /* 0x0004680000000c00 */
[----:B------:R2:W1:Y:S02]  /*6ab0*/  @P1 LDS.128 R68, [R102+0x30] ;  /* 0x0000300066441984 */ /* 0x0004640000000c00 */
.L_x_92:
[----:B------:R-:W-:Y:S05]  /*6ac0*/  BSYNC B1 ;  /* 0x0000000000017941 */ /* 0x000fea0003800000 */
.L_x_91:
[----:B-1----:R-:W-:Y:S04]  /*6ad0*/  SHF.R.U32.HI R2, RZ, 0x15, R39 ;  /* 0x00000015ff027819 */ /* 0x002fe80000011627 */
[----:B------:R-:W-:Y:S01]  /*6ae0*/  LOP3.LUT P1, RZ, R2, 0x3, R86, 0x48, !PT ;  /* 0x0000000302ff7812 */ /* 0x000fe20007824856 */
[----:B------:R-:W-:Y:S01]  /*6af0*/  @!UPT UIADD3 URZ, UPT, UPT, URZ, URZ, URZ ;  /* 0x000000fffffff290 */ /* 0x000fe2000fffe0ff */
[----:B----4-:R-:W-:Y:S11]  /*6b00*/  @P0 BRA `(.L_x_96) ;  /* 0x0000000000080947 */ /* 0x010ff60003800000 */
[----:B------:R-:W1:Y:S02]  /*6b10*/  SYNCS.PHASECHK.TRANS64.TRYWAIT P0, [R56+URZ+0x120], R0 ;  /* 0x00012000380075a7 */ /* 0x000e6400080011ff */
[----:B-1----:R-:W-:Y:S05]  /*6b20*/  @!P0 BRA `(.L_x_97) ;  /* 0x0000003c00d48947 */ /* 0x002fea0003800000 */
.L_x_96:
[----:B------:R-:W-:Y:S05]  /*6b30*/  @!P1 BRA `(.L_x_98) ;  /* 0x0000000000409947 */ /* 0x000fea0003800000 */
[----:B------:R-:W4:Y:S01]  /*6b40*/  LDCU.64 UR8, c[0x4][0x70] ;  /* 0x01000e00ff0877ac */ /* 0x000f220008000a00 */
[----:B------:R-:W-:Y:S01]  /*6b50*/  MOV R3, 0x0 ;  /* 0x0000000000037802 */ /* 0x000fe20000000f00 */
[----:B------:R-:W-:Y:S02]  /*6b60*/  HFMA2 R12, -RZ, RZ, 0, 5.9604644775390625e-08 ;  /* 0x00000001ff0c7431 */ /* 0x000fe400000001ff */
[----:B------:R-:W-:Y:S02]  /*6b70*/  IMAD.MOV.U32 R8, RZ, RZ, 0x192 ;  /* 0x00000192ff087424 */ /* 0x000fe400078e00ff */
[----:B------:R-:W-:Y:S01]  /*6b80*/  IMAD.MOV.U32 R13, RZ, RZ, RZ ;  /* 0x000000ffff0d7224 */ /* 0x000fe200078e00ff */
[----:B------:R-:W5:Y:S01]  /*6b90*/  LDCU.64 UR6, c[0x4][0x78] ;  /* 0x01000f00ff0677ac */ /* 0x000f620008000a00 */
[----:B------:R-:W1:Y:S01]  /*6ba0*/  LDC.64 R2, c[0x4][R3] ;  /* 0x0100000003027b82 */ /* 0x000e620000000a00 */
[----:B------:R-:W2:Y:S01]  /*6bb0*/  LDCU.64 UR4, c[0x4][0x10] ;  /* 0x01000200ff0477ac */ /* 0x000ea20008000a00 */
[----:B----4-:R-:W-:Y:S01]  /*6bc0*/  MOV R5, UR9 ;  /* 0x0000000900057c02 */ /* 0x010fe20008000f00 */
[----:B------:R-:W-:Y:S01]  /*6bd0*/  IMAD.U32 R4, RZ, RZ, UR8 ;  /* 0x00000008ff047e24 */ /* 0x000fe2000f8e00ff */
[----:B-----5:R-:W-:Y:S01]  /*6be0*/  MOV R7, UR7 ;  /* 0x0000000700077c02 */ /* 0x020fe20008000f00 */
[----:B------:R-:W-:Y:S01]  /*6bf0*/  IMAD.U32 R6, RZ, RZ, UR6 ;  /* 0x00000006ff067e24 */ /* 0x000fe2000f8e00ff */
[----:B--2---:R-:W-:Y:S01]  /*6c00*/  MOV R11, UR5 ;  /* 0x00000005000b7c02 */ /* 0x004fe20008000f00 */
[----:B------:R-:W-:Y:S02]  /*6c10*/  IMAD.U32 R10, RZ, RZ, UR4 ;  /* 0x00000004ff0a7e24 */ /* 0x000fe4000f8e00ff */
[----:B------:R-:W-:Y:S07]  /*6c20*/  LEPC R20, `(.L_x_98) ;  /* 0x000000001014794e */ /* 0x000fee0000000000 */
[----:B-1-3--:R-:W-:Y:S05]  /*6c30*/  CALL.ABS.NOINC R2 ;  /* 0x0000000002007343 */ /* 0x00afea0003c00000 */
.L_x_98:
[----:B------:R-:W-:Y:S05]  /*6c40*/  WARPSYNC.ALL ;  /* 0x0000000000007948 */ /* 0x000fea0003800000 */
[----:B------:R-:W-:Y:S01]  /*6c50*/  R2UR UR4, R39 ;  /* 0x00000000270472ca */ /* 0x000fe200000e0000 */
[--C-:B---3--:R-:W-:Y:S01]  /*6c60*/  HADD2.F32 R3, -RZ, R48.reuse.H0_H0 ;  /* 0x20000030ff037230 */ /* 0x108fe20000004100 */
[----:B------:R-:W-:Y:S01]  /*6c70*/  ISETP.NE.AND P0, PT, R84, RZ, PT ;  /* 0x000000ff5400720c */ /* 0x000fe20003f05270 */
[--C-:B------:R-:W-:Y:S01]  /*6c80*/  HADD2.F32 R40, -RZ, R49.reuse.H0_H0 ;  /* 0x20000031ff287230 */ /* 0x100fe20000004100 */
[----:B------:R-:W-:Y:S01]  /*6c90*/  BSSY.RECONVERGENT B0, `(.L_x_99) ;  /* 0x0000089000007945 */ /* 0x000fe20003800200 */
[----:B------:R-:W-:Y:S08]  /*6ca0*/  HADD2.F32 R42, -RZ, R49.H1_H1 ;  /* 0x30000031ff2a7230 */ /* 0x000ff00000004100 */
[----:B------:R-:W1:Y:S02]  /*6cb0*/  LDTM.x32 R4, tmem[UR4] ;  /* 0x00000004000479ee */ /* 0x000e6400082c0000 */
[C---:B-1----:R-:W-:Y:S01]  /*6cc0*/  FMUL R0, R38.reuse, R4 ;  /* 0x0000000426007220 */ /* 0x042fe20000400000 */
[----:B------:R-:W-:Y:S02]  /*6cd0*/  HADD2.F32 R4, -RZ, R48.H1_H1 ;  /* 0x30000030ff047230 */ /* 0x000fe40000004100 */
[C---:B------:R-:W-:Y:S01]  /*6ce0*/  FMUL R2, R38.reuse, R5 ;  /* 0x0000000526027220 */ /* 0x040fe20000400000 */
[C---:B------:R-:W-:Y:S01]  /*6cf0*/  FMUL R7, R38.reuse, R7 ;  /* 0x0000000726077220 */ /* 0x040fe20000400000 */
[C---:B------:R-:W-:Y:S01]  /*6d00*/  FFMA R0, R41.reuse, R3, R0 ;  /* 0x0000000329007223 */ /* 0x040fe20000000000 */
[C---:B------:R-:W-:Y:S01]  /*6d10*/  FMUL R3, R38.reuse, R6 ;  /* 0x0000000626037220 */ /* 0x040fe20000400000 */
[C---:B------:R-:W-:Y:S01]  /*6d20*/  FFMA R2, R41.reuse, R4, R2 ;  /* 0x0000000429027223 */ /* 0x040fe20000000002 */
[C---:B------:R-:W-:Y:S01]  /*6d30*/  FMUL R4, R38.reuse, R8 ;  /* 0x0000000826047220 */ /* 0x040fe20000400000 */
[C---:B------:R-:W-:Y:S01]  /*6d40*/  FMUL R8, R38.reuse, R12 ;  /* 0x0000000c26087220 */ /* 0x040fe20000400000 */
[C---:B------:R-:W-:Y:S01]  /*6d50*/  FFMA R3, R41.reuse, R40, R3 ;  /* 0x0000002829037223 */ /* 0x040fe20000000003 */
[C---:B------:R-:W-:Y:S01]  /*6d60*/  FMUL R12, R38.reuse, R16 ;  /* 0x00000010260c7220 */ /* 0x040fe20000400000 */
[C---:B------:R-:W-:Y:S01]  /*6d70*/  FMUL R16, R38.reuse, R20 ;  /* 0x0000001426107220 */ /* 0x040fe20000400000 */
[C---:B------:R-:W-:Y:S01]  /*6d80*/  FMUL R20, R38.reuse, R24 ;  /* 0x0000001826147220 */ /* 0x040fe20000400000 */
[C---:B------:R-:W-:Y:S01]  /*6d90*/  FMUL R24, R38.reuse, R28 ;  /* 0x0000001c26187220 */ /* 0x040fe20000400000 */
[----:B------:R-:W-:Y:S01]  /*6da0*/  FMUL R28, R38, R32 ;  /* 0x00000020261c7220 */ /* 0x000fe20000400000 */
[--C-:B------:R-:W-:Y:S01]  /*6db0*/  HADD2.F32 R32, -RZ, R50.reuse.H0_H0 ;  /* 0x20000032ff207230 */ /* 0x100fe20000004100 */
[----:B------:R-:W-:Y:S01]  /*6dc0*/  F2FP.F16.F32.PACK_AB R44, R2, R0 ;  /* 0x00000000022c723e */ /* 0x000fe200000000ff */
[----:B------:R-:W-:Y:S02]  /*6dd0*/  HADD2.F32 R0, -RZ, R50.H1_H1 ;  /* 0x30000032ff007230 */ /* 0x000fe40000004100 */
[C---:B------:R-:W-:Y:S01]  /*6de0*/  FMUL R5, R38.reuse, R9 ;  /* 0x0000000926057220 */ /* 0x040fe20000400000 */
[--C-:B------:R-:W-:Y:S02]  /*6df0*/  HADD2.F32 R2, -RZ, R51.reuse.H0_H0 ;  /* 0x20000033ff027230 */ /* 0x100fe40000004100 */
[C---:B------:R-:W-:Y:S01]  /*6e00*/  FFMA R7, R41.reuse, R42, R7 ;  /* 0x0000002a29077223 */ /* 0x040fe20000000007 */
[C---:B------:R-:W-:Y:S01]  /*6e10*/  FFMA R4, R41.reuse, R32, R4 ;  /* 0x0000002029047223 */ /* 0x040fe20000000004 */
[----:B------:R-:W-:Y:S02]  /*6e20*/  HADD2.F32 R32, -RZ, R51.H1_H1 ;  /* 0x30000033ff207230 */ /* 0x000fe40000004100 */
[----:B------:R-:W-:Y:S01]  /*6e30*/  FFMA R5, R41, R0, R5 ;  /* 0x0000000029057223 */ /* 0x000fe20000000005 */
[--C-:B------:R-:W-:Y:S01]  /*6e40*/  HADD2.F32 R0, -RZ, R52.reuse.H0_H0 ;  /* 0x20000034ff007230 */ /* 0x100fe20000004100 */
[----:B------:R-:W-:Y:S01]  /*6e50*/  F2FP.F16.F32.PACK_AB R45, R7, R3 ;  /* 0x00000003072d723e */ /* 0x000fe200000000ff */
[C---:B------:R-:W-:Y:S01]  /*6e60*/  FMUL R6, R38.reuse, R10 ;  /* 0x0000000a26067220 */ /* 0x040fe20000400000 */
[--C-:B------:R-:W-:Y:S01]  /*6e70*/  HADD2.F32 R3, -RZ, R53.reuse.H0_H0 ;  /* 0x20000035ff037230 */ /* 0x100fe20000004100 */
[----:B------:R-:W-:Y:S01]  /*6e80*/  F2FP.F16.F32.PACK_AB R46, R5, R4 ;  /* 0x00000004052e723e */ /* 0x000fe200000000ff */
[C---:B------:R-:W-:Y:S01]  /*6e90*/  FMUL R11, R38.reuse, R11 ;  /* 0x0000000b260b7220 */ /* 0x040fe20000400000 */
[C---:B------:R-:W-:Y:S01]  /*6ea0*/  FFMA R6, R41.reuse, R2, R6 ;  /* 0x0000000229067223 */ /* 0x040fe20000000006 */
[----:B------:R-:W-:Y:S02]  /*6eb0*/  HADD2.F32 R2, -RZ, R52.H1_H1 ;  /* 0x30000034ff027230 */ /* 0x000fe40000004100 */
[C---:B------:R-:W-:Y:S01]  /*6ec0*/  FMUL R9, R38.reuse, R13 ;  /* 0x0000000d26097220 */ /* 0x040fe20000400000 */
[C---:B------:R-:W-:Y:S01]  /*6ed0*/  FFMA R11, R41.reuse, R32, R11 ;  /* 0x00000020290b7223 */ /* 0x040fe2000000000b */
[C---:B------:R-:W-:Y:S01]  /*6ee0*/  FFMA R8, R41.reuse, R0, R8 ;  /* 0x0000000029087223 */ /* 0x040fe20000000008 */
[C---:B------:R-:W-:Y:S01]  /*6ef0*/  FMUL R10, R38.reuse, R14 ;  /* 0x0000000e260a7220 */ /* 0x040fe20000400000 */
[----:B------:R-:W-:Y:S02]  /*6f00*/  HADD2.F32 R0, -RZ, R53.H1_H1 ;  /* 0x30000035ff007230 */ /* 0x000fe40000004100 */
[C---:B------:R-:W-:Y:S01]  /*6f10*/  FMUL R15, R38.reuse, R15 ;  /* 0x0000000f260f7220 */ /* 0x040fe20000400000 */
[C---:B------:R-:W-:Y:S01]  /*6f20*/  FFMA R9, R41.reuse, R2, R9 ;  /* 0x0000000229097223 */ /* 0x040fe20000000009 */
[C---:B------:R-:W-:Y:S01]  /*6f30*/  FFMA R10, R41.reuse, R3, R10 ;  /* 0x00000003290a7223 */ /* 0x040fe2000000000a */
[--C-:B------:R-:W-:Y:S02]  /*6f40*/  HADD2.F32 R2, -RZ, R54.reuse.H0_H0 ;  /* 0x20000036ff027230 */ /* 0x100fe40000004100 */
[C---:B------:R-:W-:Y:S01]  /*6f50*/  FFMA R15, R41.reuse, R0, R15 ;  /* 0x00000000290f7223 */ /* 0x040fe2000000000f */
[----:B------:R-:W-:Y:S02]  /*6f60*/  HADD2.F32 R3, -RZ, R54.H1_H1 ;  /* 0x30000036ff037230 */ /* 0x000fe40000004100 */
[C---:B------:R-:W-:Y:S01]  /*6f70*/  FMUL R13, R38.reuse, R17 ;  /* 0x00000011260d7220 */ /* 0x040fe20000400000 */
[--C-:B------:R-:W-:Y:S02]  /*6f80*/  HADD2.F32 R0, -RZ, R55.reuse.H0_H0 ;  /* 0x20000037ff007230 */ /* 0x100fe40000004100 */
[C---:B------:R-:W-:Y:S01]  /*6f90*/  FMUL R14, R38.reuse, R18 ;  /* 0x00000012260e7220 */ /* 0x040fe20000400000 */
[C---:B------:R-:W-:Y:S01]  /*6fa0*/  FFMA R12, R41.reuse, R2, R12 ;  /* 0x00000002290c7223 */ /* 0x040fe2000000000c */
[C---:B------:R-:W-:Y:S01]  /*6fb0*/  FFMA R13, R41.reuse, R3, R13 ;  /* 0x00000003290d7223 */ /* 0x040fe2000000000d */
[----:B------:R-:W-:Y:S02]  /*6fc0*/  HADD2.F32 R2, -RZ, R55.H1_H1 ;  /* 0x30000037ff027230 */ /* 0x000fe40000004100 */
[C---:B------:R-:W-:Y:S01]  /*6fd0*/  FFMA R14, R41.reuse, R0, R14 ;  /* 0x00000000290e7223 */ /* 0x040fe2000000000e */
[C---:B------:R-:W-:Y:S01]  /*6fe0*/  FMUL R19, R38.reuse, R19 ;  /* 0x0000001326137220 */ /* 0x040fe20000400000 */
[--C-:B------:R-:W-:Y:S02]  /*6ff0*/  HADD2.F32 R0, -RZ, R60.reuse.H0_H0 ;  /* 0x2000003cff007230 */ /* 0x100fe40000004100 */
[C---:B------:R-:W-:Y:S01]  /*7000*/  FMUL R17, R38.reuse, R21 ;  /* 0x0000001526117220 */ /* 0x040fe20000400000 */
[--C-:B------:R-:W-:Y:S02]  /*7010*/  HADD2.F32 R3, -RZ, R61.reuse.H0_H0 ;  /* 0x2000003dff037230 */ /* 0x100fe40000004100 */
[C---:B------:R-:W-:Y:S01]  /*7020*/  FFMA R19, R41.reuse, R2, R19 ;  /* 0x0000000229137223 */ /* 0x040fe20000000013 */
[----:B------:R-:W-:Y:S02]  /*7030*/  HADD2.F32 R2, -RZ, R60.H1_H1 ;  /* 0x3000003cff027230 */ /* 0x000fe40000004100 */
[C---:B------:R-:W-:Y:S01]  /*7040*/  FFMA R16, R41.reuse, R0, R16 ;  /* 0x0000000029107223 */ /* 0x040fe20000000010 */
[C---:B------:R-:W-:Y:S01]  /*7050*/  FMUL R18, R38.reuse, R22 ;  /* 0x0000001626127220 */ /* 0x040fe20000400000 */
[----:B------:R-:W-:Y:S02]  /*7060*/  HADD2.F32 R0, -RZ, R61.H1_H1 ;  /* 0x3000003dff007230 */ /* 0x000fe40000004100 */
[C---:B------:R-:W-:Y:S01]  /*7070*/  FMUL R23, R38.reuse, R23 ;  /* 0x0000001726177220 */ /* 0x040fe20000400000 */
[C---:B------:R-:W-:Y:S01]  /*7080*/  FFMA R17, R41.reuse, R2, R17 ;  /* 0x0000000229117223 */ /* 0x040fe20000000011 */
[C---:B------:R-:W-:Y:S01]  /*7090*/  FFMA R18, R41.reuse, R3, R18 ;  /* 0x0000000329127223 */ /* 0x040fe20000000012 */
[--C-:B------:R-:W-:Y:S02]  /*70a0*/  HADD2.F32 R2, -RZ, R62.reuse.H0_H0 ;  /* 0x2000003eff027230 */ /* 0x100fe40000004100 */
[----:B------:R-:W-:Y:S01]  /*70b0*/  FFMA R23, R41, R0, R23 ;  /* 0x0000000029177223 */ /* 0x000fe20000000017 */
[----:B------:R-:W-:Y:S02]  /*70c0*/  HADD2.F32 R0, -RZ, R62.H1_H1 ;  /* 0x3000003eff007230 */ /* 0x000fe40000004100 */
[C---:B------:R-:W-:Y:S01]  /*70d0*/  FMUL R21, R38.reuse, R25 ;  /* 0x0000001926157220 */ /* 0x040fe20000400000 */
[----:B------:R-:W-:Y:S01]  /*70e0*/  F2FP.F16.F32.PACK_AB R47, R11, R6 ;  /* 0x000000060b2f723e */ /* 0x000fe200000000ff */
[--C-:B------:R-:W-:Y:S02]  /*70f0*/  HADD2.F32 R3, -RZ, R63.reuse.H0_H0 ;  /* 0x2000003fff037230 */ /* 0x100fe40000004100 */
[C---:B------:R-:W-:Y:S01]  /*7100*/  FMUL R22, R38.reuse, R26 ;  /* 0x0000001a26167220 */ /* 0x040fe20000400000 */
[C---:B------:R-:W-:Y:S01]  /*7110*/  FFMA R20, R41.reuse, R2, R20 ;  /* 0x0000000229147223 */ /* 0x040fe20000000014 */
[C---:B------:R-:W-:Y:S01]  /*7120*/  FFMA R21, R41.reuse, R0, R21 ;  /* 0x0000000029157223 */ /* 0x040fe20000000015 */
[----:B------:R1:W-:Y:S01]  /*7130*/  STS.128 [R82], R44 ;  /* 0x0000002c52007388 */ /* 0x0003e20000000c00 */
[----:B------:R-:W-:Y:S02]  /*7140*/  HADD2.F32 R0, -RZ, R63.H1_H1 ;  /* 0x3000003fff007230 */ /* 0x000fe40000004100 */
[----:B------:R-:W-:Y:S01]  /*7150*/  FFMA R22, R41, R3, R22 ;  /* 0x0000000329167223 */ /* 0x000fe20000000016 */
[C---:B------:R-:W-:Y:S01]  /*7160*/  FMUL R27, R38.reuse, R27 ;  /* 0x0000001b261b7220 */ /* 0x040fe20000400000 */
[--C-:B------:R-:W-:Y:S01]  /*7170*/  HADD2.F32 R2, -RZ, R68.reuse.H0_H0 ;  /* 0x20000044ff027230 */ /* 0x100fe20000004100 */
[----:B------:R-:W-:Y:S01]  /*7180*/  F2FP.F16.F32.PACK_AB R8, R9, R8 ;  /* 0x000000080908723e */ /* 0x000fe200000000ff */
[----:B------:R-:W-:Y:S01]  /*7190*/  HADD2.F32 R3, -RZ, R68.H1_H1 ;  /* 0x30000044ff037230 */ /* 0x000fe20000004100 */
[----:B------:R-:W-:Y:S01]  /*71a0*/  F2FP.F16.F32.PACK_AB R9, R15, R10 ;  /* 0x0000000a0f09723e */ /* 0x000fe200000000ff */
[C---:B------:R-:W-:Y:S01]  /*71b0*/  FMUL R25, R38.reuse, R29 ;  /* 0x0000001d26197220 */ /* 0x040fe20000400000 */
[--C-:B------:R-:W-:Y:S01]  /*71c0*/  HADD2.F32 R4, -RZ, R69.reuse.H0_H0 ;  /* 0x20000045ff047230 */ /* 0x100fe20000004100 */
[----:B------:R-:W-:Y:S01]  /*71d0*/  F2FP.F16.F32.PACK_AB R10, R13, R12 ;  /* 0x0000000c0d0a723e */ /* 0x000fe200000000ff */
[C---:B------:R-:W-:Y:S01]  /*71e0*/  FMUL R26, R38.reuse, R30 ;  /* 0x0000001e261a7220 */ /* 0x040fe20000400000 */
[----:B------:R-:W-:Y:S01]  /*71f0*/  F2FP.F16.F32.PACK_AB R11, R19, R14 ;  /* 0x0000000e130b723e */ /* 0x000fe200000000ff */
[C---:B------:R-:W-:Y:S01]  /*7200*/  FFMA R27, R41.reuse, R0, R27 ;  /* 0x00000000291b7223 */ /* 0x040fe2000000001b */
[C---:B------:R-:W-:Y:S01]  /*7210*/  FFMA R24, R41.reuse, R2, R24 ;  /* 0x0000000229187223 */ /* 0x040fe20000000018 */
[----:B------:R-:W-:Y:S02]  /*7220*/  HADD2.F32 R0, -RZ, R69.H1_H1 ;  /* 0x30000045ff007230 */ /* 0x000fe40000004100 */
[C---:B------:R-:W-:Y:S01]  /*7230*/  FFMA R25, R41.reuse, R3, R25 ;  /* 0x0000000329197223 */ /* 0x040fe20000000019 */
[----:B------:R1:W-:Y:S01]  /*7240*/  STS.128 [R95+0x10], R8 ;  /* 0x000010085f007388 */ /* 0x0003e20000000c00 */
[C---:B------:R-:W-:Y:S01]  /*7250*/  FMUL R31, R38.reuse, R31 ;  /* 0x0000001f261f7220 */ /* 0x040fe20000400000 */
[--C-:B------:R-:W-:Y:S02]  /*7260*/  HADD2.F32 R2, -RZ, R70.reuse.H0_H0 ;  /* 0x20000046ff027230 */ /* 0x100fe40000004100 */
[----:B------:R-:W-:Y:S01]  /*7270*/  FFMA R26, R41, R4, R26 ;  /* 0x00000004291a7223 */ /* 0x000fe2000000001a */
[----:B------:R-:W-:Y:S02]  /*7280*/  HADD2.F32 R3, -RZ, R70.H1_H1 ;  /* 0x30000046ff037230 */ /* 0x000fe40000004100 */
[C---:B------:R-:W-:Y:S01]  /*7290*/  FMUL R29, R38.reuse, R33 ;  /* 0x00000021261d7220 */ /* 0x040fe20000400000 */
[--C-:B------:R-:W-:Y:S01]  /*72a0*/  HADD2.F32 R4, -RZ, R71.reuse.H0_H0 ;  /* 0x20000047ff047230 */ /* 0x100fe20000004100 */
[----:B------:R-:W-:Y:S01]  /*72b0*/  F2FP.F16.F32.PACK_AB R16, R17, R16 ;  /* 0x000000101110723e */ /* 0x000fe200000000ff */
[C---:B------:R-:W-:Y:S01]  /*72c0*/  FMUL R30, R38.reuse, R34 ;  /* 0x00000022261e7220 */ /* 0x040fe20000400000 */
[----:B------:R-:W-:Y:S01]  /*72d0*/  HADD2.F32 R5, -RZ, R71.H1_H1 ;  /* 0x30000047ff057230 */ /* 0x000fe20000004100 */
[----:B------:R-:W-:Y:S01]  /*72e0*/  F2FP.F16.F32.PACK_AB R17, R23, R18 ;  /* 0x000000121711723e */ /* 0x000fe200000000ff */
[----:B------:R-:W-:Y:S01]  /*72f0*/  FFMA R31, R41, R0, R31 ;  /* 0x00000000291f7223 */ /* 0x000fe2000000001f */
[----:B------:R-:W-:Y:S01]  /*7300*/  FMUL R35, R38, R35 ;  /* 0x0000002326237220 */ /* 0x000fe20000400000 */
[----:B------:R-:W-:Y:S01]  /*7310*/  F2FP.F16.F32.PACK_AB R18, R21, R20 ;  /* 0x000000141512723e */ /* 0x000fe200000000ff */
[----:B------:R-:W-:Y:S01]  /*7320*/  FFMA R28, R41, R2, R28 ;  /* 0x00000002291c7223 */ /* 0x000fe2000000001c */
[----:B------:R-:W-:Y:S01]  /*7330*/  F2FP.F16.F32.PACK_AB R19, R27, R22 ;  /* 0x000000161b13723e */ /* 0x000fe200000000ff */
[C---:B------:R-:W-:Y:S01]  /*7340*/  FFMA R29, R41.reuse, R3, R29 ;  /* 0x00000003291d7223 */ /* 0x040fe2000000001d */
[C---:B------:R-:W-:Y:S01]  /*7350*/  FFMA R30, R41.reuse, R4, R30 ;  /* 0x00000004291e7223 */ /* 0x040fe2000000001e */
[----:B------:R-:W-:Y:S01]  /*7360*/  FFMA R35, R41, R5, R35 ;  /* 0x0000000529237223 */ /* 0x000fe20000000023 */
[----:B------:R-:W-:Y:S01]  /*7370*/  F2FP.F16.F32.PACK_AB R24, R25, R24 ;  /* 0x000000181918723e */ /* 0x000fe200000000ff */
[----:B------:R1:W-:Y:S01]  /*7380*/  STS.128 [R94+0x20], R16 ;  /* 0x000020105e007388 */ /* 0x0003e20000000c00 */
[----:B------:R-:W-:Y:S02]  /*7390*/  F2FP.F16.F32.PACK_AB R25, R31, R26 ;  /* 0x0000001a1f19723e */ /* 0x000fe400000000ff */
[----:B------:R-:W-:Y:S02]  /*73a0*/  F2FP.F16.F32.PACK_AB R26, R29, R28 ;  /* 0x0000001c1d1a723e */ /* 0x000fe400000000ff */
[----:B------:R-:W-:Y:S05]  /*73b0*/  F2FP.F16.F32.PACK_AB R27, R35, R30 ;  /* 0x0000001e231b723e */ /* 0x000fea00000000ff */
[----:B------:R1:W-:Y:S01]  /*73c0*/  STS.128 [R102+0x30], R24 ;  /* 0x0000301866007388 */ /* 0x0003e20000000c00 */
[----:B------:R-:W-:Y:S01]  /*73d0*/  @!PT LDS RZ, [RZ] ;  /* 0x00000000fffff984 */ /* 0x000fe20000000800 */
[----:B------:R-:W-:Y:S01]  /*73e0*/  @!PT LDS RZ, [RZ] ;  /* 0x00000000fffff984 */ /* 0x000fe20000000800 */
[----:B------:R-:W-:Y:S01]  /*73f0*/  @!PT LDS RZ, [RZ] ;  /* 0x00000000fffff984 */ /* 0x000fe20000000800 */
[----:B------:R-:W-:Y:S01]  /*7400*/  @!PT LDS RZ, [RZ] ;  /* 0x00000000fffff984 */ /* 0x000fe20000000800 */
[----:B------:R3:W-:Y:S07]  /*7410*/  MEMBAR.ALL.CTA ;  /* 0x0000000000007992 */ /* 0x0007ee0000008000 */
[----:B---3--:R-:W3:Y:S02]  /*7420*/  FENCE.VIEW.ASYNC.S ;  /* 0x00000000000073c6 */ /* 0x008ee40000000000 */
[----:B---3--:R-:W-:Y:S06]  /*7430*/  BAR.SYNC.DEFER_BLOCKING 0x1, 0x80 ;  /* 0x0042000000007b1d */ /* 0x008fec0000010000 */
[----:B------:R-:W-:Y:S05]  /*7440*/  @P0 BRA `(.L_x_100) ;  /* 0x0000000000340947 */ /* 0x000fea0003800000 */
[----:B------:R-:W3:Y:S01]  /*7450*/  LDCU.64 UR6, c[0x0][0x348] ;  /* 0x00006900ff0677ac */ /* 0x000ee20008000a00 */
[----:B------:R-:W-:Y:S02]  /*7460*/  R2UR UR42, R99 ;  /* 0x00000000632a72ca */ /* 0x000fe400000e0000 */
[----:B------:R-:W-:Y:S01]  /*7470*/  R2UR UR43, R98 ;  /* 0x00000000622b72ca */ /* 0x000fe200000e0000 */
[----:B------:R-:W-:Y:S01]  /*7480*/  UIADD3 UR4, UPT, UPT, UR49, 0x200, URZ ;  /* 0x0000020031047890 */ /* 0x000fe2000fffe0ff */
[----:B------:R-:W-:Y:S02]  /*7490*/  R2UR UR44, R96 ;  /* 0x00000000602c72ca */ /* 0x000fe400000e0000 */
[----:B------:R-:W-:Y:S03]  /*74a0*/  R2UR UR45, R97 ;  /* 0x00000000612d72ca */ /* 0x000fe600000e0000 */
[----:B------:R-:W-:Y:S05]  /*74b0*/  IMAD.U32 R76, RZ, RZ, UR4 ;  /* 0x00000004ff4c7e24 */ /* 0x000fea000f8e00ff */
[----:B------:R-:W-:Y:S01]  /*74c0*/  R2UR UR40, R76 ;  /* 0x000000004c2872ca */ /* 0x000fe200000e0000 */
[----:B---3--:R-:W-:Y:S04]  /*74d0*/  UIADD3 UR4, UP0, UPT, UR6, 0x780, URZ ;  /* 0x0000078006047890 */ /* 0x008fe8000ff1e0ff */
[----:B------:R-:W-:Y:S09]  /*74e0*/  UIADD3.X UR5, UPT, UPT, URZ, UR7, URZ, UP0, !UPT ;  /* 0x00000007ff057290 */ /* 0x000ff200087fe4ff */
[----:B------:R3:W-:Y:S01]  /*74f0*/  UTMASTG.5D.IM2COL [UR40], [UR4] ;  /* 0x00000028040073b5 */ /* 0x0007e20008060000 */
[----:B------:R0:W-:Y:S01]  /*7500*/  UTMACMDFLUSH ;  /* 0x00000000000079b7 */ /* 0x0001e20000000000 */
[----:B---3--:R-:W-:Y:S04]  /*7510*/  DEPBAR.LE SB0, 0x1 ;  /* 0x000080400000791a */ /* 0x008fe80000000000 */
.L_x_100:
[----:B------:R-:W-:Y:S05]  /*7520*/  BSYNC.RECONVERGENT B0 ;  /* 0x0000000000007941 */ /* 0x000fea0003800200 */
.L_x_99:
[----:B------:R-:W-:Y:S01]  /*7530*/  BAR.SYNC.DEFER_BLOCKING 0x1, 0x80 ;  /* 0x0042000000007b1d */ /* 0x000fe20000010000 */
[----:B------:R-:W-:Y:S01]  /*7540*/  ISETP.NE.AND P1, PT, R101, RZ, PT ;  /* 0x000000ff6500720c */ /* 0x000fe20003f25270 */
[----:B------:R-:W-:Y:S01]  /*7550*/  UISETP.NE.AND UP0, UPT, UR53, URZ, UPT ;  /* 0x000000ff3500728c */ /* 0x000fe2000bf05270 */
[----:B------:R-:W-:Y:S11]  /*7560*/  LEA R2, R57, UR49, 0x3 ;  /* 0x0000003139027c11 */ /* 0x000ff6000f8e18ff */
[----:B------:R-:W-:Y:S01]  /*7570*/  @P1 SHF.L.U32 R4, R81, 0x1f, RZ ;  /* 0x0000001f51041819 */ /* 0x000fe200000006ff */
[----:B------:R-:W-:Y:S06]  /*7580*/  BRA.U !UP0, `(.L_x_101) ;  /* 0x0000000108247547 */ /* 0x000fec000b800000 */
[----:B------:R-:W3:Y:S01]  /*7590*/  S2R R0, SR_CgaCtaId ;  /* 0x0000000000007919 */ /* 0x000ee20000008800 */
[----:B------:R-:W-:Y:S01]  /*75a0*/  IMAD.U32 R3, RZ, RZ, UR50 ;  /* 0x00000032ff037e24 */ /* 0x000fe2000f8e00ff */
[----:B------:R-:W-:Y:S04]  /*75b0*/  UIADD3 UR4, UPT, UPT, UR50, 0x1, URZ ;  /* 0x0000000132047890 */ /* 0x000fe8000fffe0ff */
[----:B------:R-:W-:Y:S01]  /*75c0*/  @P1 LEA R3, R3, UR49, 0x3 ;  /* 0x0000003103031c11 */ /* 0x000fe2000f8e18ff */
[----:B------:R-:W-:Y:S04]  /*75d0*/  UISETP.NE.AND UP0, UPT, UR4, 0x4, UPT ;  /* 0x000000040400788c */ /* 0x000fe8000bf05270 */
[----:B------:R-:W-:Y:S01]  /*75e0*/  @P1 VIADD R3, R3, 0xe0 ;  /* 0x000000e003031836 */ /* 0x000fe20000000000 */
[----:B------:R-:W-:Y:S04]  /*75f0*/  USEL UR50, UR4, URZ, UP0 ;  /* 0x000000ff04327287 */ /* 0x000fe80008000000 */
[----:B---3--:R-:W-:Y:S04]  /*7600*/  @P1 PRMT R0, R0, 0x654, R3 ;  /* 0x0000065400001816 */ /* 0x008fe80000000003 */
[----:B------:R3:W-:Y:S04]  /*7610*/  @P1 SYNCS.ARRIVE.TRANS64.RED.A1T0 RZ, [R0+URZ], RZ ;  /* 0x000000ff00ff19a7 */ /* 0x0007e800081004ff */
.L_x_101:
[----:B------:R-:W4:Y:S01]  /*7620*/  @P1 SYNCS.PHASECHK.TRANS64.TRYWAIT P0, [R2+URZ+0xc0], R4 ;  /* 0x0000c004020015a7 */ /* 0x000f2200080011ff */
[----:B------:R-:W-:Y:S01]  /*7630*/  BSSY B1, `(.L_x_102) ;  /* 0x0000016000017945 */ /* 0x000fe20003800000 */
[----:B----4-:R-:W-:Y:S03]  /*7640*/  @P1 SEL R58, RZ, 0x1, !P0 ;  /* 0x00000001ff3a1807 */ /* 0x010fe60004000000 */
[----:B------:R-:W-:Y:S05]  /*7650*/  @!P1 BRA `(.L_x_103) ;  /* 0x00000000004c9947 */ /* 0x000fea0003800000 */
[----:B------:R-:W-:Y:S01]  /*7660*/  ISETP.NE.AND P0, PT, R58, RZ, PT ;  /* 0x000000ff3a00720c */ /* 0x000fe20003f05270 */
[----:B------:R-:W-:Y:S01]  /*7670*/  BSSY B0, `(.L_x_104) ;  /* 0x000000b000007945 */ /* 0x000fe20003800000 */
[----:B------:R-:W-:Y:S11]  /*7680*/  ISETP.NE.AND P1, PT, R59, RZ, PT ;  /* 0x000000ff3b00720c */ /* 0x000ff60003f25270 */
[----:B------:R-:W-:Y:S02]  /*7690*/  @!UPT UIADD3 URZ, UPT, UPT, URZ, URZ, URZ ;  /* 0x000000fffffff290 */ /* 0x000fe4000fffe0ff */
[C---:B------:R-:W-:Y:S01]  /*76a0*/  @P1 IMAD R6, R57.reuse, 0x2000, R82 ;  /* 0x0000200039061824 */ /* 0x040fe200078e0252 */
[C---:B------:R-:W-:Y:S01]  /*76b0*/  @P1 LEA R4, R57.reuse, R94, 0xd ;  /* 0x0000005e39041211 */ /* 0x040fe200078e68ff */
[C---:B------:R-:W-:Y:S02]  /*76c0*/  @P1 IMAD R5, R57.reuse, 0x2000, R95 ;  /* 0x0000200039051824 */ /* 0x040fe400078e025f */
[----:B------:R-:W-:Y:S01]  /*76d0*/  @P1 IMAD R3, R57, 0x2000, R102 ;  /* 0x0000200039031824 */ /* 0x000fe200078e0266 */
[----:B------:R-:W-:Y:S06]  /*76e0*/  @P0 BRA `(.L_x_105) ;  /* 0x00000000000c0947 */ /* 0x000fec0003800000 */
[----:B---3--:R-:W-:Y:S04]  /*76f0*/  SHF.L.U32 R0, R81, 0x1f, RZ ;  /* 0x0000001f51007819 */ /* 0x008fe800000006ff */
[----:B------:R-:W3:Y:S02]  /*7700*/  SYNCS.PHASECHK.TRANS64.TRYWAIT P0, [R2+URZ+0xc0], R0 ;  /* 0x0000c000020075a7 */ /* 0x000ee400080011ff */
[----:B---3--:R-:W-:Y:S05]  /*7710*/  @!P0 BRA `(.L_x_106) ;  /* 0x0000003000ec8947 */ /* 0x008fea0003800000 */
.L_x_105:
[----:B------:R-:W-:Y:S05]  /*7720*/  BSYNC B0 ;  /* 0x0000000000007941 */ /* 0x000fea0003800000 */
.L_x_104:
[----:B------:R-:W-:Y:S02]  /*7730*/  ISETP.NE.AND P0, PT, R59, RZ, PT ;  /* 0x000000ff3b00720c */ /* 0x000fe40003f05270 */
[----:B------:R-:W-:Y:S11]  /*7740*/  IADD3 R57, PT, PT, R57, 0x1, RZ ;  /* 0x0000000139397810 */ /* 0x000ff60007ffe0ff */
[----:B------:R4:W1:Y:S04]  /*7750*/  @P0 LDS.128 R48, [R6] ;  /* 0x0000000006300984 */ /* 0x0008680000000c00 */
[----:B------:R4:W1:Y:S04]  /*7760*/  @P0 LDS.128 R52, [R5+0x10] ;  /* 0x0000100005340984 */ /* 0x0008680000000c00 */
[----:B------:R4:W1:Y:S04]  /*7770*/  @P0 LDS.128 R60, [R4+0x20] ;  /* 0x00002000043c0984 */ /* 0x0008680000000c00 */
[----:B------:R4:W1:Y:S02]  /*7780*/  @P0 LDS.128 R68, [R3+0x30] ;  /* 0x0000300003440984 */ /* 0x0008640000000c00 */
.L_x_103:
[----:B------:R-:W-:Y:S05]  /*7790*/  BSYNC B1 ;  /* 0x0000000000017941 */ /* 0x000fea0003800000 */
.L_x_102:
[----:B---3--:R-:W-:Y:S05]  /*77a0*/  VIADD R0, R39, 0x20 ;  /* 0x0000002027007836 */ /* 0x008fea0000000000 */
[----:B------:R-:W-:Y:S04]  /*77b0*/  SHF.R.U32.HI R0, RZ, 0x15, R0 ;  /* 0x00000015ff007819 */ /* 0x000fe80000011600 */
[----:B------:R-:W-:Y:S11]  /*77c0*/  LOP3.LUT P0, RZ, R0, 0x3, R86, 0x48, !PT ;  /* 0x0000000300ff7812 */ /* 0x000ff60007804856 */
[----:B------:R-:W-:Y:S02]  /*77d0*/  @!UPT UIADD3 URZ, UPT, UPT, URZ, URZ, URZ ;  /* 0x000000fffffff290 */ /* 0x000fe4000fffe0ff */
[----:B------:R-:W-:Y:S05]  /*77e0*/  @!P0 BRA `(.L_x_107) ;  /* 0x0000000000408947 */ /* 0x000fea0003800000 */
[----:B------:R-:W3:Y:S01]  /*77f0*/  LDCU.64 UR8, c[0x4][0x70] ;  /* 0x01000e00ff0877ac */ /* 0x000ee20008000a00 */
[----:B----4-:R-:W-:Y:S01]  /*7800*/  MOV R3, 0x0 ;  /* 0x0000000000037802 */ /* 0x010fe20000000f00 */
[----:B------:R-:W-:Y:S02]  /*7810*/  HFMA2 R12, -RZ, RZ, 0, 5.9604644775390625e-08 ;  /* 0x00000001ff0c7431 */ /* 0x000fe400000001ff */
[----:B-1----:R-:W-:Y:S02]  /*7820*/  IMAD.MOV.U32 R8, RZ, RZ, 0x192 ;  /* 0x00000192ff087424 */ /* 0x002fe400078e00ff */
[----:B------:R-:W-:Y:S01]  /*7830*/  IMAD.MOV.U32 R13, RZ, RZ, RZ ;  /* 0x000000ffff0d7224 */ /* 0x000fe200078e00ff */
[----:B------:R-:W1:Y:S01]  /*7840*/  LDCU.64 UR6, c[0x4][0x78] ;  /* 0x01000f00ff0677ac */ /* 0x000e620008000a00 */
[----:B------:R-:W4:Y:S01]  /*7850*/  LDC.64 R2, c[0x4][R3] ;  /* 0x0100000003027b82 */ /* 0x000f220000000a00 */
[----:B------:R-:W5:Y:S01]  /*7860*/  LDCU.64 UR4, c[0x4][0x10] ;  /* 0x01000200ff0477ac */ /* 0x000f620008000a00 */
[----:B---3--:R-:W-:Y:S01]  /*7870*/  MOV R5, UR9 ;  /* 0x0000000900057c02 */ /* 0x008fe20008000f00 */
[----:B------:R-:W-:Y:S01]  /*7880*/  IMAD.U32 R4, RZ, RZ, UR8 ;  /* 0x00000008ff047e24 */ /* 0x000fe2000f8e00ff */
[----:B-1----:R-:W-:Y:S01]  /*7890*/  MOV R7, UR7 ;  /* 0x0000000700077c02 */ /* 0x002fe20008000f00 */
[----:B------:R-:W-:Y:S01]  /*78a0*/  IMAD.U32 R6, RZ, RZ, UR6 ;  /* 0x00000006ff067e24 */ /* 0x000fe2000f8e00ff */
[----:B-----5:R-:W-:Y:S01]  /*78b0*/  MOV R11, UR5 ;  /* 0x00000005000b7c02 */ /* 0x020fe20008000f00 */
[----:B------:R-:W-:Y:S02]  /*78c0*/  IMAD.U32 R10, RZ, RZ, UR4 ;  /* 0x00000004ff0a7e24 */ /* 0x000fe4000f8e00ff */
[----:B------:R-:W-:Y:S07]  /*78d0*/  LEPC R20, `(.L_x_107) ;  /* 0x000000001014794e */ /* 0x000fee0000000000 */
[----:B--2-4-:R-:W-:Y:S05]  /*78e0*/  CALL.ABS.NOINC R2 ;  /* 0x0000000002007343 */ /* 0x014fea0003c00000 */
.L_x_107:
[----:B------:R-:W-:Y:S05]  /*78f0*/  WARPSYNC.ALL ;  /* 0x0000000000007948 */ /* 0x000fea0003800000 */
[----:B------:R-:W-:Y:S01]  /*7900*/  R2UR UR4, R39 ;  /* 0x00000000270472ca */ /* 0x000fe200000e0000 */
[----:B-1--4-:R-:W-:Y:S01]  /*7910*/  HADD2.F32 R3, -RZ, R48.H0_H0 ;  /* 0x20000030ff037230 */ /* 0x012fe20000004100 */
[----:B------:R-:W1:Y:S01]  /*7920*/  S2R R103, SR_CgaCtaId ;  /* 0x0000000000677919 */ /* 0x000e620000008800 */
[--C-:B------:R-:W-:Y:S01]  /*7930*/  HADD2.F32 R40, -RZ, R50.reuse.H0_H0 ;  /* 0x20000032ff287230 */ /* 0x100fe20000004100 */
[----:B------:R-:W-:Y:S01]  /*7940*/  ISETP.NE.AND P6, PT, R101, RZ, PT ;  /* 0x000000ff6500720c */ /* 0x000fe20003fc5270 */
[----:B------:R-:W-:Y:S01]  /*7950*/  HADD2.F32 R42, -RZ, R50.H1_H1 ;  /* 0x30000032ff2a7230 */ /* 0x000fe20000004100 */
[----:B------:R-:W-:Y:S01]  /*7960*/  ISETP.NE.AND P0, PT, R84, RZ, PT ;  /* 0x000000ff5400720c */ /* 0x000fe20003f05270 */
[--C-:B------:R-:W-:Y:S01]  /*7970*/  HADD2.F32 R43, -RZ, R51.reuse.H0_H0 ;  /* 0x20000033ff2b7230 */ /* 0x100fe20000004100 */
[----:B------:R-:W-:Y:S01]  /*7980*/  BSSY.RECONVERGENT B0, `(.L_x_108) ;  /* 0x000008c000007945 */ /* 0x000fe20003800200 */
[----:B------:R-:W-:Y:S04]  /*7990*/  HADD2.F32 R44, -RZ, R51.H1_H1 ;  /* 0x30000033ff2c7230 */ /* 0x000fe80000004100 */
[----:B------:R-:W3:Y:S02]  /*79a0*/  LDTM.x32 R4, tmem[UR4+0x20] ;  /* 0x00002004000479ee */ /* 0x000ee400082c0000 */
[C---:B---3--:R-:W-:Y:S01]  /*79b0*/  FMUL R0, R38.reuse, R4 ;  /* 0x0000000426007220 */ /* 0x048fe20000400000 */
[----:B------:R-:W-:Y:S02]  /*79c0*/  HADD2.F32 R4, -RZ, R48.H1_H1 ;  /* 0x30000030ff047230 */ /* 0x000fe40000004100 */
[C---:B------:R-:W-:Y:S01]  /*79d0*/  FMUL R2, R38.reuse, R5 ;  /* 0x0000000526027220 */ /* 0x040fe20000400000 */
[--C-:B------:R-:W-:Y:S02]  /*79e0*/  HADD2.F32 R5, -RZ, R49.reuse.H0_H0 ;  /* 0x20000031ff057230 */ /* 0x100fe40000004100 */
[C---:B------:R-:W-:Y:S01]  /*79f0*/  FFMA R0, R41.reuse, R3, R0 ;  /* 0x0000000329007223 */ /* 0x040fe20000000000 */
[C---:B------:R-:W-:Y:S01]  /*7a00*/  FMUL R3, R38.reuse, R6 ;  /* 0x0000000626037220 */ /* 0x040fe20000400000 */
[C---:B------:R-:W-:Y:S01]  /*7a10*/  FFMA R2, R41.reuse, R4, R2 ;  /* 0x0000000429027223 */ /* 0x040fe20000000002 */
[----:B------:R-:W-:Y:S02]  /*7a20*/  HADD2.F32 R4, -RZ, R49.H1_H1 ;  /* 0x30000031ff047230 */ /* 0x000fe40000004100 */
[C---:B------:R-:W-:Y:S01]  /*7a30*/  FMUL R7, R38.reuse, R7 ;  /* 0x0000000726077220 */ /* 0x040fe20000400000 */
[C---:B------:R-:W-:Y:S01]  /*7a40*/  FFMA R3, R41.reuse, R5, R3 ;  /* 0x0000000529037223 */ /* 0x040fe20000000003 */
[C---:B------:R-:W-:Y:S01]  /*7a50*/  FMUL R5, R38.reuse, R9 ;  /* 0x0000000926057220 */ /* 0x040fe20000400000 */
[C---:B------:R-:W-:Y:S01]  /*7a60*/  FMUL R6, R38.reuse, R10 ;  /* 0x0000000a26067220 */ /* 0x040fe20000400000 */
[----:B------:R-:W-:Y:S01]  /*7a70*/  FFMA R7, R41, R4, R7 ;  /* 0x0000000429077223 */ /* 0x000fe20000000007 */
[C---:B------:R-:W-:Y:S01]  /*7a80*/  FMUL R4, R38.reuse, R8 ;  /* 0x0000000826047220 */ /* 0x040fe20000400000 */
[C---:B------:R-:W-:Y:S01]  /*7a90*/  FMUL R11, R38.reuse, R11 ;  /* 0x0000000b260b7220 */ /* 0x040fe20000400000 */
[C---:B------:R-:W-:Y:S01]  /*7aa0*/  FMUL R8, R38.reuse, R19 ;  /* 0x0000001326087220 */ /* 0x040fe20000400000 */
[----:B------:R-:W-:Y:S01]  /*7ab0*/  FMUL R19, R38, R30 ;  /* 0x0000001e26137220 */ /* 0x000fe20000400000 */
[----:B------:R-:W-:Y:S01]  /*7ac0*/  F2FP.F16.F32.PACK_AB R45, R7, R3 ;  /* 0x00000003072d723e */ /* 0x000fe200000000ff */
[C---:B------:R-:W-:Y:S01]  /*7ad0*/  FFMA R4, R41.reuse, R40, R4 ;  /* 0x0000002829047223 */ /* 0x040fe20000000004 */
[C---:B------:R-:W-:Y:S01]  /*7ae0*/  FFMA R5, R41.reuse, R42, R5 ;  /* 0x0000002a29057223 */ /* 0x040fe20000000005 */
[C---:B------:R-:W-:Y:S01]  /*7af0*/  FFMA R6, R41.reuse, R43, R6 ;  /* 0x0000002b29067223 */ /* 0x040fe20000000006 */
[--C-:B------:R-:W-:Y:S02]  /*7b00*/  HADD2.F32 R40, -RZ, R52.reuse.H0_H0 ;  /* 0x20000034ff287230 */ /* 0x100fe40000004100 */
[----:B------:R-:W-:Y:S01]  /*7b10*/  FFMA R11, R41, R44, R11 ;  /* 0x0000002c290b7223 */ /* 0x000fe2000000000b */
[----:B------:R-:W-:Y:S01]  /*7b20*/  F2FP.F16.F32.PACK_AB R44, R2, R0 ;  /* 0x00000000022c723e */ /* 0x000fe200000000ff */
[C---:B------:R-:W-:Y:S01]  /*7b30*/  FMUL R3, R38.reuse, R14 ;  /* 0x0000000e26037220 */ /* 0x040fe20000400000 */
[C---:B------:R-:W-:Y:S01]  /*7b40*/  FMUL R14, R38.reuse, R25 ;  /* 0x00000019260e7220 */ /* 0x040fe20000400000 */
[----:B------:R-:W-:Y:S01]  /*7b50*/  HADD2.F32 R25, -RZ, R52.H1_H1 ;  /* 0x30000034ff197230 */ /* 0x000fe20000004100 */
[----:B------:R-:W-:Y:S01]  /*7b60*/  F2FP.F16.F32.PACK_AB R46, R5, R4 ;  /* 0x00000004052e723e */ /* 0x000fe200000000ff */
[C---:B------:R-:W-:Y:S01]  /*7b70*/  FMUL R0, R38.reuse, R12 ;  /* 0x0000000c26007220 */ /* 0x040fe20000400000 */
[C---:B------:R-:W-:Y:S01]  /*7b80*/  FMUL R2, R38.reuse, R13 ;  /* 0x0000000d26027220 */ /* 0x040fe20000400000 */
[C---:B------:R-:W-:Y:S01]  /*7b90*/  FMUL R4, R38.reuse, R15 ;  /* 0x0000000f26047220 */ /* 0x040fe20000400000 */
[C---:B------:R-:W-:Y:S01]  /*7ba0*/  FMUL R15, R38.reuse, R26 ;  /* 0x0000001a260f7220 */ /* 0x040fe20000400000 */
[C---:B------:R-:W-:Y:S01]  /*7bb0*/  FFMA R0, R41.reuse, R40, R0 ;  /* 0x0000002829007223 */ /* 0x040fe20000000000 */
[--C-:B------:R-:W-:Y:S02]  /*7bc0*/  HADD2.F32 R26, -RZ, R53.reuse.H0_H0 ;  /* 0x20000035ff1a7230 */ /* 0x100fe40000004100 */
[----:B------:R-:W-:Y:S01]  /*7bd0*/  FFMA R2, R41, R25, R2 ;  /* 0x0000001929027223 */ /* 0x000fe20000000002 */
[C---:B------:R-:W-:Y:S01]  /*7be0*/  FMUL R5, R38.reuse, R16 ;  /* 0x0000001026057220 */ /* 0x040fe20000400000 */
[C---:B------:R-:W-:Y:S01]  /*7bf0*/  FMUL R16, R38.reuse, R27 ;  /* 0x0000001b26107220 */ /* 0x040fe20000400000 */
[----:B------:R-:W-:Y:S01]  /*7c00*/  F2FP.F16.F32.PACK_AB R47, R11, R6 ;  /* 0x000000060b2f723e */ /* 0x000fe200000000ff */
[----:B------:R-:W-:Y:S02]  /*7c10*/  HADD2.F32 R27, -RZ, R53.H1_H1 ;  /* 0x30000035ff1b7230 */ /* 0x000fe40000004100 */
[C---:B------:R-:W-:Y:S01]  /*7c20*/  FMUL R6, R38.reuse, R17 ;  /* 0x0000001126067220 */ /* 0x040fe20000400000 */
[----:B------:R-:W-:Y:S01]  /*7c30*/  FMUL R17, R38, R28 ;  /* 0x0000001c26117220 */ /* 0x000fe20000400000 */
[C---:B------:R-:W-:Y:S01]  /*7c40*/  FFMA R3, R41.reuse, R26, R3 ;  /* 0x0000001a29037223 */ /* 0x040fe20000000003 */
[----:B------:R-:W-:Y:S01]  /*7c50*/  STS.128 [R82+0x2000], R44 ;  /* 0x0020002c52007388 */ /* 0x000fe20000000c00 */
[--C-:B------:R-:W-:Y:S01]  /*7c60*/  HADD2.F32 R25, -RZ, R54.reuse.H0_H0 ;  /* 0x20000036ff197230 */ /* 0x100fe20000004100 */
[----:B------:R-:W-:Y:S01]  /*7c70*/  F2FP.F16.F32.PACK_AB R28, R2, R0 ;  /* 0x00000000021c723e */ /* 0x000fe200000000ff */
[----:B------:R-:W-:Y:S02]  /*7c80*/  HADD2.F32 R26, -RZ, R54.H1_H1 ;  /* 0x30000036ff1a7230 */ /* 0x000fe40000004100 */
[C---:B------:R-:W-:Y:S01]  /*7c90*/  FFMA R4, R41.reuse, R27, R4 ;  /* 0x0000001b29047223 */ /* 0x040fe20000000004 */
[--C-:B------:R-:W-:Y:S02]  /*7ca0*/  HADD2.F32 R0, -RZ, R55.reuse.H0_H0 ;  /* 0x20000037ff007230 */ /* 0x100fe40000004100 */
[C---:B------:R-:W-:Y:S01]  /*7cb0*/  FMUL R7, R38.reuse, R18 ;  /* 0x0000001226077220 */ /* 0x040fe20000400000 */
[----:B------:R-:W-:Y:S02]  /*7cc0*/  HADD2.F32 R2, -RZ, R55.H1_H1 ;  /* 0x30000037ff027230 */ /* 0x000fe40000004100 */
[C---:B------:R-:W-:Y:S01]  /*7cd0*/  FFMA R5, R41.reuse, R25, R5 ;  /* 0x0000001929057223 */ /* 0x040fe20000000005 */
[C---:B------:R-:W-:Y:S01]  /*7ce0*/  FFMA R6, R41.reuse, R26, R6 ;  /* 0x0000001a29067223 */ /* 0x040fe20000000006 */
[----:B------:R-:W-:Y:S01]  /*7cf0*/  FMUL R18, R38, R29 ;  /* 0x0000001d26127220 */ /* 0x000fe20000400000 */
[C---:B------:R-:W-:Y:S01]  /*7d00*/  FFMA R7, R41.reuse, R0, R7 ;  /* 0x0000000029077223 */ /* 0x040fe20000000007 */
[----:B------:R-:W-:Y:S01]  /*7d10*/  F2FP.F16.F32.PACK_AB R29, R4, R3 ;  /* 0x00000003041d723e */ /* 0x000fe200000000ff */
[--C-:B------:R-:W-:Y:S02]  /*7d20*/  HADD2.F32 R0, -RZ, R60.reuse.H0_H0 ;  /* 0x2000003cff007230 */ /* 0x100fe40000004100 */
[C---:B------:R-:W-:Y:S01]  /*7d30*/  FFMA R8, R41.reuse, R2, R8 ;  /* 0x0000000229087223 */ /* 0x040fe20000000008 */
[C---:B------:R-:W-:Y:S01]  /*7d40*/  FMUL R9, R38.reuse, R20 ;  /* 0x0000001426097220 */ /* 0x040fe20000400000 */
        /* <DEDUP_REMOVED lines=15> */
[----:B------:R-:W-:Y:S02]  /*7e40*/  HADD2.F32 R2, -RZ, R63.H1_H1 ;  /* 0x3000003fff027230 */ /* 0x000fe40000004100 */
[----:B------:R-:W-:Y:S01]  /*7e50*/  FMUL R20, R38, R31 ;  /* 0x0000001f26147220 */ /* 0x000fe20000400000 */
[----:B------:R-:W-:Y:S01]  /*7e60*/  F2FP.F16.F32.PACK_AB R30, R6, R5 ;  /* 0x00000005061e723e */ /* 0x000fe200000000ff */
[C---:B------:R-:W-:Y:S01]  /*7e70*/  FFMA R14, R41.reuse, R0, R14 ;  /* 0x00000000290e7223 */ /* 0x040fe2000000000e */
[C---:B------:R-:W-:Y:S01]  /*7e80*/  FFMA R15, R41.reuse, R3, R15 ;  /* 0x00000003290f7223 */ /* 0x040fe2000000000f */
[C---:B------:R-:W-:Y:S01]  /*7e90*/  FFMA R16, R41.reuse, R2, R16 ;  /* 0x0000000229107223 */ /* 0x040fe20000000010 */
[--C-:B------:R-:W-:Y:S01]  /*7ea0*/  HADD2.F32 R0, -RZ, R68.reuse.H0_H0 ;  /* 0x20000044ff007230 */ /* 0x100fe20000004100 */
[----:B------:R-:W-:Y:S01]  /*7eb0*/  F2FP.F16.F32.PACK_AB R31, R8, R7 ;  /* 0x00000007081f723e */ /* 0x000fe200000000ff */
[----:B------:R-:W-:Y:S02]  /*7ec0*/  HADD2.F32 R2, -RZ, R68.H1_H1 ;  /* 0x30000044ff027230 */ /* 0x000fe40000004100 */
[C---:B------:R-:W-:Y:S01]  /*7ed0*/  FMUL R21, R38.reuse, R32 ;  /* 0x0000002026157220 */ /* 0x040fe20000400000 */
[--C-:B------:R-:W-:Y:S02]  /*7ee0*/  HADD2.F32 R3, -RZ, R69.reuse.H0_H0 ;  /* 0x20000045ff037230 */ /* 0x100fe40000004100 */
[C---:B------:R-:W-:Y:S01]  /*7ef0*/  FFMA R17, R41.reuse, R0, R17 ;  /* 0x0000000029117223 */ /* 0x040fe20000000011 */
[----:B------:R-:W-:Y:S01]  /*7f00*/  STS.128 [R95+0x2010], R28 ;  /* 0x0020101c5f007388 */ /* 0x000fe20000000c00 */
[C---:B------:R-:W-:Y:S01]  /*7f10*/  FFMA R18, R41.reuse, R2, R18 ;  /* 0x0000000229127223 */ /* 0x040fe20000000012 */
[----:B------:R-:W-:Y:S02]  /*7f20*/  HADD2.F32 R0, -RZ, R69.H1_H1 ;  /* 0x30000045ff007230 */ /* 0x000fe40000004100 */
[C---:B------:R-:W-:Y:S01]  /*7f30*/  FFMA R19, R41.reuse, R3, R19 ;  /* 0x0000000329137223 */ /* 0x040fe20000000013 */
[--C-:B------:R-:W-:Y:S02]  /*7f40*/  HADD2.F32 R2, -RZ, R70.reuse.H0_H0 ;  /* 0x20000046ff027230 */ /* 0x100fe40000004100 */
[----:B------:R-:W-:Y:S01]  /*7f50*/  FMUL R22, R38, R33 ;  /* 0x0000002126167220 */ /* 0x000fe20000400000 */
[----:B------:R-:W-:Y:S01]  /*7f60*/  HADD2.F32 R3, -RZ, R70.H1_H1 ;  /* 0x30000046ff037230 */ /* 0x000fe20000004100 */
[----:B------:R-:W-:Y:S01]  /*7f70*/  F2FP.F16.F32.PACK_AB R8, R10, R9 ;  /* 0x000000090a08723e */ /* 0x000fe200000000ff */
[--C-:B------:R-:W-:Y:S02]  /*7f80*/  HADD2.F32 R4, -RZ, R71.reuse.H0_H0 ;  /* 0x20000047ff047230 */ /* 0x100fe40000004100 */
[----:B------:R-:W-:Y:S01]  /*7f90*/  FMUL R23, R38, R34 ;  /* 0x0000002226177220 */ /* 0x000fe20000400000 */
[----:B------:R-:W-:Y:S01]  /*7fa0*/  HADD2.F32 R5, -RZ, R71.H1_H1 ;  /* 0x30000047ff057230 */ /* 0x000fe20000004100 */
[----:B------:R-:W-:Y:S01]  /*7fb0*/  F2FP.F16.F32.PACK_AB R9, R12, R11 ;  /* 0x0000000b0c09723e */ /* 0x000fe200000000ff */
[C---:B------:R-:W-:Y:S01]  /*7fc0*/  FFMA R20, R41.reuse, R0, R20 ;  /* 0x0000000029147223 */ /* 0x040fe20000000014 */
[----:B------:R-:W-:Y:S01]  /*7fd0*/  FMUL R24, R38, R35 ;  /* 0x0000002326187220 */ /* 0x000fe20000400000 */
[----:B------:R-:W-:Y:S01]  /*7fe0*/  F2FP.F16.F32.PACK_AB R10, R14, R13 ;  /* 0x0000000d0e0a723e */ /* 0x000fe200000000ff */
[C---:B------:R-:W-:Y:S01]  /*7ff0*/  FFMA R21, R41.reuse, R2, R21 ;  /* 0x0000000229157223 */ /* 0x040fe20000000015 */
[----:B------:R-:W-:Y:S01]  /*8000*/  F2FP.F16.F32.PACK_AB R11, R16, R15 ;  /* 0x0000000f100b723e */ /* 0x000fe200000000ff */
[C---:B------:R-:W-:Y:S01]  /*8010*/  FFMA R22, R41.reuse, R3, R22 ;  /* 0x0000000329167223 */ /* 0x040fe20000000016 */
[C---:B------:R-:W-:Y:S01]  /*8020*/  FFMA R23, R41.reuse, R4, R23 ;  /* 0x0000000429177223 */ /* 0x040fe20000000017 */
[----:B------:R-:W-:Y:S01]  /*8030*/  FFMA R24, R41, R5, R24 ;  /* 0x0000000529187223 */ /* 0x000fe20000000018 */
[----:B------:R-:W-:Y:S01]  /*8040*/  F2FP.F16.F32.PACK_AB R4, R18, R17 ;  /* 0x000000111204723e */ /* 0x000fe200000000ff */
[----:B------:R-:W-:Y:S01]  /*8050*/  STS.128 [R94+0x2020], R8 ;  /* 0x002020085e007388 */ /* 0x000fe20000000c00 */
[----:B------:R-:W-:Y:S02]  /*8060*/  F2FP.F16.F32.PACK_AB R5, R20, R19 ;  /* 0x000000131405723e */ /* 0x000fe400000000ff */
[----:B------:R-:W-:Y:S02]  /*8070*/  F2FP.F16.F32.PACK_AB R6, R22, R21 ;  /* 0x000000151606723e */ /* 0x000fe400000000ff */
[----:B------:R-:W-:Y:S02]  /*8080*/  F2FP.F16.F32.PACK_AB R7, R24, R23 ;  /* 0x000000171807723e */ /* 0x000fe400000000ff */
[----:B------:R-:W-:Y:S02]  /*8090*/  MOV R0, UR50 ;  /* 0x0000003200007c02 */ /* 0x000fe40008000f00 */
[----:B------:R-:W-:Y:S01]  /*80a0*/  @P6 SHF.L.U32 R2, R81, 0x1f, RZ ;  /* 0x0000001f51026819 */ /* 0x000fe200000006ff */
[----:B------:R3:W-:Y:S01]  /*80b0*/  STS.128 [R102+0x2030], R4 ;  /* 0x0020300466007388 */ /* 0x0007e20000000c00 */
[----:B------:R-:W-:Y:S04]  /*80c0*/  @P6 LEA R0, R0, UR49, 0x3 ;  /* 0x0000003100006c11 */ /* 0x000fe8000f8e18ff */
[----:B------:R-:W-:Y:S01]  /*80d0*/  @P6 IADD3 R0, PT, PT, R0, 0xe0, RZ ;  /* 0x000000e000006810 */ /* 0x000fe20007ffe0ff */
[----:B------:R-:W-:Y:S01]  /*80e0*/  @!PT LDS RZ, [RZ] ;  /* 0x00000000fffff984 */ /* 0x000fe20000000800 */
[----:B------:R-:W-:Y:S01]  /*80f0*/  @!PT LDS RZ, [RZ] ;  /* 0x00000000fffff984 */ /* 0x000fe20000000800 */
[----:B------:R-:W-:Y:S01]  /*8100*/  @!PT LDS RZ, [RZ] ;  /* 0x00000000fffff984 */ /* 0x000fe20000000800 */
[----:B------:R-:W-:Y:S01]  /*8110*/  @!PT LDS RZ, [RZ] ;  /* 0x00000000fffff984 */ /* 0x000fe20000000800 */
[----:B------:R4:W-:Y:S06]  /*8120*/  MEMBAR.ALL.CTA ;  /* 0x0000000000007992 */ /* 0x0009ec0000008000 */
[----:B----4-:R-:W4:Y:S01]  /*8130*/  FENCE.VIEW.ASYNC.S ;  /* 0x00000000000073c6 */ /* 0x010f220000000000 */
[----:B-1----:R-:W-:Y:S02]  /*8140*/  @P6 PRMT R0, R103, 0x654, R0 ;  /* 0x0000065467006816 */ /* 0x002fe40000000000 */
[----:B---3--:R-:W-:Y:S01]  /*8150*/  LEA R6, R57, UR49, 0x3 ;  /* 0x0000003139067c11 */ /* 0x008fe2000f8e18ff */
[----:B----4-:R-:W-:Y:S06]  /*8160*/  BAR.SYNC.DEFER_BLOCKING 0x1, 0x80 ;  /* 0x0042000000007b1d */ /* 0x010fec0000010000 */
[----:B------:R-:W-:Y:S05]  /*8170*/  @P0 BRA `(.L_x_109) ;  /* 0x0000000000300947 */ /* 0x000fea0003800000 */
[----:B------:R-:W1:Y:S01]  /*8180*/  LDCU.64 UR6, c[0x0][0x348] ;  /* 0x00006900ff0677ac */ /* 0x000e620008000a00 */
[----:B------:R-:W-:Y:S02]  /*8190*/  R2UR UR10, R99 ;  /* 0x00000000630a72ca */ /* 0x000fe400000e0000 */
[----:B------:R-:W-:Y:S01]  /*81a0*/  R2UR UR11, R98 ;  /* 0x00000000620b72ca */ /* 0x000fe200000e0000 */
[----:B------:R-:W-:Y:S01]  /*81b0*/  UIADD3 UR9, UPT, UPT, UR41, 0x20, URZ ;  /* 0x0000002029097890 */ /* 0x000fe2000fffe0ff */
[----:B------:R-:W-:Y:S01]  /*81c0*/  R2UR UR12, R96 ;  /* 0x00000000600c72ca */ /* 0x000fe200000e0000 */
[----:B------:R-:W-:Y:S01]  /*81d0*/  UIADD3 UR8, UPT, UPT, UR49, 0x2200, URZ ;  /* 0x0000220031087890 */ /* 0x000fe2000fffe0ff */
[----:B------:R-:W-:Y:S01]  /*81e0*/  R2UR UR13, R97 ;  /* 0x00000000610d72ca */ /* 0x000fe200000e0000 */
[----:B-1----:R-:W-:Y:S04]  /*81f0*/  UIADD3 UR4, UP0, UPT, UR6, 0x780, URZ ;  /* 0x0000078006047890 */ /* 0x002fe8000ff1e0ff */
[----:B------:R-:W-:Y:S09]  /*8200*/  UIADD3.X UR5, UPT, UPT, URZ, UR7, URZ, UP0, !UPT ;  /* 0x00000007ff057290 */ /* 0x000ff200087fe4ff */
[----:B------:R1:W-:Y:S01]  /*8210*/  UTMASTG.5D.IM2COL [UR8], [UR4] ;  /* 0x00000008040073b5 */ /* 0x0003e20008060000 */
[----:B------:R0:W-:Y:S01]  /*8220*/  UTMACMDFLUSH ;  /* 0x00000000000079b7 */ /* 0x0001e20000000000 */
[----:B-1----:R-:W-:Y:S04]  /*8230*/  DEPBAR.LE SB0, 0x1 ;  /* 0x000080400000791a */ /* 0x002fe80000000000 */
.L_x_109:
[----:B------:R-:W-:Y:S05]  /*8240*/  BSYNC.RECONVERGENT B0 ;  /* 0x0000000000007941 */ /* 0x000fea0003800200 */
.L_x_108:
[----:B------:R-:W-:Y:S01]  /*8250*/  BAR.SYNC.DEFER_BLOCKING 0x1, 0x80 ;  /* 0x0042000000007b1d */ /* 0x000fe20000010000 */
[----:B------:R-:W-:Y:S04]  /*8260*/  UIADD3 UR4, UPT, UPT, UR50, 0x1, URZ ;  /* 0x0000000132047890 */ /* 0x000fe8000fffe0ff */
[----:B------:R-:W-:Y:S04]  /*8270*/  UISETP.NE.AND UP0, UPT, UR4, 0x4, UPT ;  /* 0x000000040400788c */ /* 0x000fe8000bf05270 */
[----:B------:R-:W-:Y:S01]  /*8280*/  USEL UR40, UR4, URZ, UP0 ;  /* 0x000000ff04287287 */ /* 0x000fe20008000000 */
[----:B------:R1:W-:Y:S01]  /*8290*/  @P6 SYNCS.ARRIVE.TRANS64.RED.A1T0 RZ, [R0+URZ], RZ ;  /* 0x000000ff00ff69a7 */ /* 0x0003e200081004ff */
[----:B------:R-:W-:Y:S01]  /*82a0*/  BSSY B1, `(.L_x_110) ;  /* 0x0000017000017945 */ /* 0x000fe20003800000 */
[----:B------:R-:W3:Y:S02]  /*82b0*/  @P6 SYNCS.PHASECHK.TRANS64.TRYWAIT P0, [R6+URZ+0xc0], R2 ;  /* 0x0000c002060065a7 */ /* 0x000ee400080011ff */
[----:B---3--:R-:W-:Y:S01]  /*82c0*/  @P6 SEL R58, RZ, 0x1, !P0 ;  /* 0x00000001ff3a6807 */ /* 0x008fe20004000000 */
[----:B-1----:R-:W-:Y:S06]  /*82d0*/  @!P6 BRA `(.L_x_111) ;  /* 0x00000000004ce947 */ /* 0x002fec0003800000 */
        /* <DEDUP_REMOVED lines=9> */
[----:B------:R-:W-:Y:S04]  /*8370*/  SHF.L.U32 R5, R81, 0x1f, RZ ;  /* 0x0000001f51057819 */ /* 0x000fe800000006ff */
[----:B------:R-:W1:Y:S02]  /*8380*/  SYNCS.PHASECHK.TRANS64.TRYWAIT P0, [R6+URZ+0xc0], R5 ;  /* 0x0000c005060075a7 */ /* 0x000e6400080011ff */
[----:B-1----:R-:W-:Y:S05]  /*8390*/  @!P0 BRA `(.L_x_114) ;  /* 0x0000002400e08947 */ /* 0x002fea0003800000 */
.L_x_113:
[----:B------:R-:W-:Y:S05]  /*83a0*/  BSYNC B0 ;  /* 0x0000000000007941 */ /* 0x000fea0003800000 */
.L_x_112:
[----:B------:R-:W-:Y:S02]  /*83b0*/  ISETP.NE.AND P0, PT, R59, RZ, PT ;  /* 0x000000ff3b00720c */ /* 0x000fe40003f05270 */
[----:B------:R-:W-:Y:S11]  /*83c0*/  IADD3 R57, PT, PT, R57, 0x1, RZ ;  /* 0x0000000139397810 */ /* 0x000ff60007ffe0ff */
[----:B------:R3:W4:Y:S04]  /*83d0*/  @P0 LDS.128 R48, [R4] ;  /* 0x0000000004300984 */ /* 0x0007280000000c00 */
[----:B------:R3:W1:Y:S04]  /*83e0*/  @P0 LDS.128 R52, [R3+0x10] ;  /* 0x0000100003340984 */ /* 0x0006680000000c00 */
[----:B------:R3:W1:Y:S04]  /*83f0*/  @P0 LDS.128 R60, [R2+0x20] ;  /* 0x00002000023c0984 */ /* 0x0006680000000c00 */
[----:B------:R3:W1:Y:S02]  /*8400*/  @P0 LDS.128 R68, [R0+0x30] ;  /* 0x0000300000440984 */ /* 0x0006640000000c00 */
.L_x_111:
[----:B------:R-:W-:Y:S05]  /*8410*/  BSYNC B1 ;  /* 0x0000000000017941 */ /* 0x000fea0003800000 */
.L_x_110:
[----:B---3--:R-:W-:Y:S05]  /*8420*/  VIADD R0, R39, 0x40 ;  /* 0x0000004027007836 */ /* 0x008fea0000000000 */
[----:B------:R-:W-:Y:S04]  /*8430*/  SHF.R.U32.HI R0, RZ, 0x15, R0 ;  /* 0x00000015ff007819 */ /* 0x000fe80000011600 */
[----:B------:R-:W-:Y:S11]  /*8440*/  LOP3.LUT P0, RZ, R0, 0x3, R86, 0x48, !PT ;  /* 0x0000000300ff7812 */ /* 0x000ff60007804856 */
[----:B------:R-:W-:Y:S02]  /*8450*/  @!UPT UIADD3 URZ, UPT, UPT, URZ, URZ, URZ ;  /* 0x000000fffffff290 */ /* 0x000fe4000fffe0ff */
[----:B------:R-:W-:Y:S05]  /*8460*/  @!P0 BRA `(.L_x_115) ;  /* 0x0000000000408947 */ /* 0x000fea0003800000 */
[----:B------:R-:W1:Y:S01]  /*8470*/  LDCU.64 UR8, c[0x4][0x70] ;  /* 0x01000e00ff0877ac */ /* 0x000e620008000a00 */
[----:B------:R-:W-:Y:S01]  /*8480*/  MOV R3, 0x0 ;  /* 0x0000000000037802 */ /* 0x000fe20000000f00 */
[----:B------:R-:W-:Y:S02]  /*8490*/  HFMA2 R12, -RZ, RZ, 0, 5.9604644775390625e-08 ;  /* 0x00000001ff0c7431 */ /* 0x000fe400000001ff */
[----:B------:R-:W-:Y:S02]  /*84a0*/  IMAD.MOV.U32 R8, RZ, RZ, 0x192 ;  /* 0x00000192ff087424 */ /* 0x000fe400078e00ff */
[----:B------:R-:W-:Y:S01]  /*84b0*/  IMAD.MOV.U32 R13, RZ, RZ, RZ ;  /* 0x000000ffff0d7224 */ /* 0x000fe200078e00ff */
[----:B------:R-:W3:Y:S01]  /*84c0*/  LDCU.64 UR6, c[0x4][0x78] ;  /* 0x01000f00ff0677ac */ /* 0x000ee20008000a00 */
[----:B------:R-:W2:Y:S01]  /*84d0*/  LDC.64 R2, c[0x4][R3] ;  /* 0x0100000003027b82 */ /* 0x000ea20000000a00 */
[----:B------:R-:W5:Y:S01]  /*84e0*/  LDCU.64 UR4, c[0x4][0x10] ;  /* 0x01000200ff0477ac */ /* 0x000f620008000a00 */
[----:B-1----:R-:W-:Y:S01]  /*84f0*/  MOV R5, UR9 ;  /* 0x0000000900057c02 */ /* 0x002fe20008000f00 */
[----:B------:R-:W-:Y:S01]  /*8500*/  IMAD.U32 R4, RZ, RZ, UR8 ;  /* 0x00000008ff047e24 */ /* 0x000fe2000f8e00ff */
[----:B---3--:R-:W-:Y:S01]  /*8510*/  MOV R7, UR7 ;  /* 0x0000000700077c02 */ /* 0x008fe20008000f00 */
[----:B------:R-:W-:Y:S01]  /*8520*/  IMAD.U32 R6, RZ, RZ, UR6 ;  /* 0x00000006ff067e24 */ /* 0x000fe2000f8e00ff */
[----:B-----5:R-:W-:Y:S01]  /*8530*/  MOV R11, UR5 ;  /* 0x00000005000b7c02 */ /* 0x020fe20008000f00 */
[----:B------:R-:W-:Y:S02]  /*8540*/  IMAD.U32 R10, RZ, RZ, UR4 ;  /* 0x00000004ff0a7e24 */ /* 0x000fe4000f8e00ff */
[----:B------:R-:W-:Y:S07]  /*8550*/  LEPC R20, `(.L_x_115) ;  /* 0x000000001014794e */ /* 0x000fee0000000000 */
[----:B--2-4-:R-:W-:Y:S05]  /*8560*/  CALL.ABS.NOINC R2 ;  /* 0x0000000002007343 */ /* 0x014fea0003c00000 */
.L_x_115:
[----:B------:R-:W-:Y:S05]  /*8570*/  WARPSYNC.ALL ;  /* 0x0000000000007948 */ /* 0x000fea0003800000 */
[----:B------:R-:W-:Y:S01]  /*8580*/  R2UR UR4, R39 ;  /* 0x00000000270472ca */ /* 0x000fe200000e0000 */
[--C-:B----4-:R-:W-:Y:S01]  /*8590*/  HADD2.F32 R40, -RZ, R48.reuse.H0_H0 ;  /* 0x20000030ff287230 */ /* 0x110fe20000004100 */
[----:B------:R-:W-:Y:S01]  /*85a0*/  ISETP.NE.AND P6, PT, R101, RZ, PT ;  /* 0x000000ff6500720c */ /* 0x000fe20003fc5270 */
[----:B------:R-:W-:Y:S01]  /*85b0*/  HADD2.F32 R42, -RZ, R48.H1_H1 ;  /* 0x30000030ff2a7230 */ /* 0x000fe20000004100 */
[----:B------:R-:W-:Y:S01]  /*85c0*/  ISETP.NE.AND P0, PT, R84, RZ, PT ;  /* 0x000000ff5400720c */ /* 0x000fe20003f05270 */
[----:B------:R-:W-:Y:S01]  /*85d0*/  HADD2.F32 R43, -RZ, R49.H0_H0 ;  /* 0x20000031ff2b7230 */ /* 0x000fe20000004100 */
[----:B------:R-:W-:Y:S07]  /*85e0*/  BSSY.RECONVERGENT B0, `(.L_x_116) ;  /* 0x000008d000007945 */ /* 0x000fee0003800200 */
[----:B-1----:R-:W1:Y:S02]  /*85f0*/  LDTM.x32 R4, tmem[UR4+0x40] ;  /* 0x00004004000479ee */ /* 0x002e6400082c0000 */
[C---:B-1----:R-:W-:Y:S01]  /*8600*/  FMUL R0, R38.reuse, R4 ;  /* 0x0000000426007220 */ /* 0x042fe20000400000 */
[C---:B------:R-:W-:Y:S01]  /*8610*/  FMUL R4, R38.reuse, R8 ;  /* 0x0000000826047220 */ /* 0x040fe20000400000 */
[C---:B------:R-:W-:Y:S01]  /*8620*/  FMUL R2, R38.reuse, R5 ;  /* 0x0000000526027220 */ /* 0x040fe20000400000 */
[C---:B------:R-:W-:Y:S01]  /*8630*/  FMUL R8, R38.reuse, R12 ;  /* 0x0000000c26087220 */ /* 0x040fe20000400000 */
[C---:B------:R-:W-:Y:S01]  /*8640*/  FFMA R0, R41.reuse, R40, R0 ;  /* 0x0000002829007223 */ /* 0x040fe20000000000 */
[C---:B------:R-:W-:Y:S01]  /*8650*/  FMUL R3, R38.reuse, R6 ;  /* 0x0000000626037220 */ /* 0x040fe20000400000 */
[C---:B------:R-:W-:Y:S01]  /*8660*/  FFMA R2, R41.reuse, R42, R2 ;  /* 0x0000002a29027223 */ /* 0x040fe20000000002 */
[--C-:B------:R-:W-:Y:S02]  /*8670*/  HADD2.F32 R40, -RZ, R51.reuse.H0_H0 ;  /* 0x20000033ff287230 */ /* 0x100fe40000004100 */
[----:B------:R-:W-:Y:S01]  /*8680*/  FMUL R5, R38, R9 ;  /* 0x0000000926057220 */ /* 0x000fe20000400000 */
[C---:B------:R-:W-:Y:S01]  /*8690*/  FFMA R3, R41.reuse, R43, R3 ;  /* 0x0000002b29037223 */ /* 0x040fe20000000003 */
[----:B------:R-:W-:Y:S01]  /*86a0*/  HADD2.F32 R42, -RZ, R51.H1_H1 ;  /* 0x30000033ff2a7230 */ /* 0x000fe20000004100 */
[----:B------:R-:W-:Y:S01]  /*86b0*/  F2FP.F16.F32.PACK_AB R44, R2, R0 ;  /* 0x00000000022c723e */ /* 0x000fe200000000ff */
[C---:B------:R-:W-:Y:S01]  /*86c0*/  FMUL R12, R38.reuse, R16 ;  /* 0x00000010260c7220 */ /* 0x040fe20000400000 */
[C---:B------:R-:W-:Y:S01]  /*86d0*/  FMUL R6, R38.reuse, R10 ;  /* 0x0000000a26067220 */ /* 0x040fe20000400000 */
[--C-:B------:R-:W-:Y:S02]  /*86e0*/  HADD2.F32 R0, -RZ, R52.reuse.H0_H0 ;  /* 0x20000034ff007230 */ /* 0x100fe40000004100 */
[C---:B------:R-:W-:Y:S01]  /*86f0*/  FMUL R9, R38.reuse, R13 ;  /* 0x0000000d26097220 */ /* 0x040fe20000400000 */
[C---:B------:R-:W-:Y:S01]  /*8700*/  FMUL R16, R38.reuse, R20 ;  /* 0x0000001426107220 */ /* 0x040fe20000400000 */
[----:B------:R-:W-:Y:S02]  /*8710*/  HADD2.F32 R2, -RZ, R52.H1_H1 ;  /* 0x30000034ff027230 */ /* 0x000fe40000004100 */
[C---:B------:R-:W-:Y:S01]  /*8720*/  FMUL R10, R38.reuse, R14 ;  /* 0x0000000e260a7220 */ /* 0x040fe20000400000 */
        /* <DEDUP_REMOVED lines=14> */
[--C-:B------:R-:W-:Y:S02]  /*8810*/  HADD2.F32 R33, -RZ, R50.reuse.H0_H0 ;  /* 0x20000032ff217230 */ /* 0x100fe40000004100 */
[C---:B------:R-:W-:Y:S01]  /*8820*/  FMUL R30, R38.reuse, R34 ;  /* 0x00000022261e7220 */ /* 0x040fe20000400000 */
[----:B------:R-:W-:Y:S02]  /*8830*/  HADD2.F32 R34, -RZ, R50.H1_H1 ;  /* 0x30000032ff227230 */ /* 0x000fe40000004100 */
[C---:B------:R-:W-:Y:S01]  /*8840*/  FFMA R7, R41.reuse, R32, R7 ;  /* 0x0000002029077223 */ /* 0x040fe20000000007 */
[C---:B------:R-:W-:Y:S01]  /*8850*/  FMUL R11, R38.reuse, R11 ;  /* 0x0000000b260b7220 */ /* 0x040fe20000400000 */
[C---:B------:R-:W-:Y:S01]  /*8860*/  FFMA R4, R41.reuse, R33, R4 ;  /* 0x0000002129047223 */ /* 0x040fe20000000004 */
[C---:B------:R-:W-:Y:S01]  /*8870*/  FMUL R15, R38.reuse, R15 ;  /* 0x0000000f260f7220 */ /* 0x040fe20000400000 */
[C---:B------:R-:W-:Y:S01]  /*8880*/  FFMA R5, R41.reuse, R34, R5 ;  /* 0x0000002229057223 */ /* 0x040fe20000000005 */
[----:B------:R-:W-:Y:S01]  /*8890*/  FFMA R6, R41, R40, R6 ;  /* 0x0000002829067223 */ /* 0x000fe20000000006 */
[----:B------:R-:W-:Y:S01]  /*88a0*/  F2FP.F16.F32.PACK_AB R45, R7, R3 ;  /* 0x00000003072d723e */ /* 0x000fe200000000ff */
[C---:B------:R-:W-:Y:S01]  /*88b0*/  FFMA R11, R41.reuse, R42, R11 ;  /* 0x0000002a290b7223 */ /* 0x040fe2000000000b */
[C---:B------:R-:W-:Y:S01]  /*88c0*/  FFMA R8, R41.reuse, R0, R8 ;  /* 0x0000000029087223 */ /* 0x040fe20000000008 */
[--C-:B------:R-:W-:Y:S02]  /*88d0*/  HADD2.F32 R3, -RZ, R53.reuse.H0_H0 ;  /* 0x20000035ff037230 */ /* 0x100fe40000004100 */
[C---:B------:R-:W-:Y:S01]  /*88e0*/  FFMA R9, R41.reuse, R2, R9 ;  /* 0x0000000229097223 */ /* 0x040fe20000000009 */
[----:B------:R-:W-:Y:S02]  /*88f0*/  HADD2.F32 R0, -RZ, R53.H1_H1 ;  /* 0x30000035ff007230 */ /* 0x000fe40000004100 */
[C---:B------:R-:W-:Y:S01]  /*8900*/  FMUL R19, R38.reuse, R19 ;  /* 0x0000001326137220 */ /* 0x040fe20000400000 */
[--C-:B------:R-:W-:Y:S02]  /*8910*/  HADD2.F32 R2, -RZ, R54.reuse.H0_H0 ;  /* 0x20000036ff027230 */ /* 0x100fe40000004100 */
[C---:B------:R-:W-:Y:S01]  /*8920*/  FFMA R10, R41.reuse, R3, R10 ;  /* 0x00000003290a7223 */ /* 0x040fe2000000000a */
[--C-:B------:R-:W-:Y:S02]  /*8930*/  HADD2.F32 R3, -RZ, R55.reuse.H0_H0 ;  /* 0x20000037ff037230 */ /* 0x100fe40000004100 */
[C---:B------:R-:W-:Y:S01]  /*8940*/  FFMA R15, R41.reuse, R0, R15 ;  /* 0x00000000290f7223 */ /* 0x040fe2000000000f */
[----:B------:R-:W-:Y:S02]  /*8950*/  HADD2.F32 R0, -RZ, R54.H1_H1 ;  /* 0x30000036ff007230 */ /* 0x000fe40000004100 */
[C---:B------:R-:W-:Y:S01]  /*8960*/  FFMA R12, R41.reuse, R2, R12 ;  /* 0x00000002290c7223 */ /* 0x040fe2000000000c */
[--C-:B------:R-:W-:Y:S02]  /*8970*/  HADD2.F32 R2, -RZ, R60.reuse.H0_H0 ;  /* 0x2000003cff027230 */ /* 0x100fe40000004100 */
[C---:B------:R-:W-:Y:S01]  /*8980*/  FMUL R23, R38.reuse, R23 ;  /* 0x0000001726177220 */ /* 0x040fe20000400000 */
[C---:B------:R-:W-:Y:S01]  /*8990*/  FMUL R27, R38.reuse, R27 ;  /* 0x0000001b261b7220 */ /* 0x040fe20000400000 */
[C---:B------:R-:W-:Y:S01]  /*89a0*/  FFMA R13, R41.reuse, R0, R13 ;  /* 0x00000000290d7223 */ /* 0x040fe2000000000d */
[----:B------:R-:W-:Y:S02]  /*89b0*/  HADD2.F32 R0, -RZ, R55.H1_H1 ;  /* 0x30000037ff007230 */ /* 0x000fe40000004100 */
[----:B------:R-:W-:Y:S01]  /*89c0*/  FFMA R14, R41, R3, R14 ;  /* 0x00000003290e7223 */ /* 0x000fe2000000000e */
[----:B------:R-:W-:Y:S01]  /*89d0*/  HADD2.F32 R3, -RZ, R60.H1_H1 ;  /* 0x3000003cff037230 */ /* 0x000fe20000004100 */
[----:B------:R-:W-:Y:S01]  /*89e0*/  F2FP.F16.F32.PACK_AB R46, R5, R4 ;  /* 0x00000004052e723e */ /* 0x000fe200000000ff */
[C---:B------:R-:W-:Y:S01]  /*89f0*/  FMUL R31, R38.reuse, R31 ;  /* 0x0000001f261f7220 */ /* 0x040fe20000400000 */
[C---:B------:R-:W-:Y:S01]  /*8a00*/  FFMA R19, R41.reuse, R0, R19 ;  /* 0x0000000029137223 */ /* 0x040fe20000000013 */
[--C-:B------:R-:W-:Y:S02]  /*8a10*/  HADD2.F32 R0, -RZ, R61.reuse.H0_H0 ;  /* 0x2000003dff007230 */ /* 0x100fe40000004100 */
[C---:B------:R-:W-:Y:S01]  /*8a20*/  FFMA R16, R41.reuse, R2, R16 ;  /* 0x0000000229107223 */ /* 0x040fe20000000010 */
[----:B------:R-:W-:Y:S01]  /*8a30*/  FFMA R17, R41, R3, R17 ;  /* 0x0000000329117223 */ /* 0x000fe20000000011 */
[----:B------:R-:W-:Y:S01]  /*8a40*/  HADD2.F32 R2, -RZ, R61.H1_H1 ;  /* 0x3000003dff027230 */ /* 0x000fe20000004100 */
[----:B------:R-:W-:Y:S01]  /*8a50*/  F2FP.F16.F32.PACK_AB R47, R11, R6 ;  /* 0x000000060b2f723e */ /* 0x000fe200000000ff */
[----:B------:R-:W-:Y:S01]  /*8a60*/  FFMA R18, R41, R0, R18 ;  /* 0x0000000029127223 */ /* 0x000fe20000000012 */
[--C-:B------:R-:W-:Y:S01]  /*8a70*/  HADD2.F32 R0, -RZ, R62.reuse.H0_H0 ;  /* 0x2000003eff007230 */ /* 0x100fe20000004100 */
[----:B------:R-:W-:Y:S01]  /*8a80*/  F2FP.F16.F32.PACK_AB R8, R9, R8 ;  /* 0x000000080908723e */ /* 0x000fe200000000ff */
[C---:B------:R-:W-:Y:S01]  /*8a90*/  FFMA R23, R41.reuse, R2, R23 ;  /* 0x0000000229177223 */ /* 0x040fe20000000017 */
[----:B------:R1:W-:Y:S01]  /*8aa0*/  STS.128 [R82+0x4000], R44 ;  /* 0x0040002c52007388 */ /* 0x0003e20000000c00 */
[----:B------:R-:W-:Y:S02]  /*8ab0*/  HADD2.F32 R2, -RZ, R62.H1_H1 ;  /* 0x3000003eff027230 */ /* 0x000fe40000004100 */
[----:B------:R-:W-:Y:S01]  /*8ac0*/  FFMA R20, R41, R0, R20 ;  /* 0x0000000029147223 */ /* 0x000fe20000000014 */
[--C-:B------:R-:W-:Y:S01]  /*8ad0*/  HADD2.F32 R3, -RZ, R63.reuse.H0_H0 ;  /* 0x2000003fff037230 */ /* 0x100fe20000004100 */
[----:B------:R-:W-:Y:S01]  /*8ae0*/  F2FP.F16.F32.PACK_AB R9, R15, R10 ;  /* 0x0000000a0f09723e */ /* 0x000fe200000000ff */
[----:B------:R-:W-:Y:S02]  /*8af0*/  HADD2.F32 R0, -RZ, R63.H1_H1 ;  /* 0x3000003fff007230 */ /* 0x000fe40000004100 */
[C---:B------:R-:W-:Y:S01]  /*8b00*/  FFMA R21, R41.reuse, R2, R21 ;  /* 0x0000000229157223 */ /* 0x040fe20000000015 */
[--C-:B------:R-:W-:Y:S02]  /*8b10*/  HADD2.F32 R2, -RZ, R68.reuse.H0_H0 ;  /* 0x20000044ff027230 */ /* 0x100fe40000004100 */
[C---:B------:R-:W-:Y:S01]  /*8b20*/  FFMA R22, R41.reuse, R3, R22 ;  /* 0x0000000329167223 */ /* 0x040fe20000000016 */
[--C-:B------:R-:W-:Y:S02]  /*8b30*/  HADD2.F32 R3, -RZ, R69.reuse.H0_H0 ;  /* 0x20000045ff037230 */ /* 0x100fe40000004100 */
[----:B------:R-:W-:Y:S01]  /*8b40*/  FFMA R27, R41, R0, R27 ;  /* 0x00000000291b7223 */ /* 0x000fe2000000001b */
[----:B------:R-:W-:Y:S01]  /*8b50*/  HADD2.F32 R0, -RZ, R68.H1_H1 ;  /* 0x30000044ff007230 */ /* 0x000fe20000004100 */
[----:B------:R-:W-:Y:S01]  /*8b60*/  F2FP.F16.F32.PACK_AB R10, R13, R12 ;  /* 0x0000000c0d0a723e */ /* 0x000fe200000000ff */
[----:B------:R-:W-:Y:S01]  /*8b70*/  FFMA R24, R41, R2, R24 ;  /* 0x0000000229187223 */ /* 0x000fe20000000018 */
[----:B------:R-:W-:Y:S01]  /*8b80*/  F2FP.F16.F32.PACK_AB R11, R19, R14 ;  /* 0x0000000e130b723e */ /* 0x000fe200000000ff */
[--C-:B------:R-:W-:Y:S02]  /*8b90*/  HADD2.F32 R2, -RZ, R70.reuse.H0_H0 ;  /* 0x20000046ff027230 */ /* 0x100fe40000004100 */
[C---:B------:R-:W-:Y:S01]  /*8ba0*/  FFMA R25, R41.reuse, R0, R25 ;  /* 0x0000000029197223 */ /* 0x040fe20000000019 */
[----:B------:R-:W-:Y:S02]  /*8bb0*/  HADD2.F32 R0, -RZ, R69.H1_H1 ;  /* 0x30000045ff007230 */ /* 0x000fe40000004100 */
[----:B------:R-:W-:Y:S01]  /*8bc0*/  FFMA R26, R41, R3, R26 ;  /* 0x00000003291a7223 */ /* 0x000fe2000000001a */
[----:B------:R1:W-:Y:S01]  /*8bd0*/  STS.128 [R95+0x4010], R8 ;  /* 0x004010085f007388 */ /* 0x0003e20000000c00 */
[----:B------:R-:W-:Y:S01]  /*8be0*/  HADD2.F32 R3, -RZ, R70.H1_H1 ;  /* 0x30000046ff037230 */ /* 0x000fe20000004100 */
[----:B------:R-:W-:Y:S01]  /*8bf0*/  F2FP.F16.F32.PACK_AB R16, R17, R16 ;  /* 0x000000101110723e */ /* 0x000fe200000000ff */
[--C-:B------:R-:W-:Y:S01]  /*8c00*/  HADD2.F32 R4, -RZ, R71.reuse.H0_H0 ;  /* 0x20000047ff047230 */ /* 0x100fe20000004100 */
[----:B------:R-:W-:Y:S01]  /*8c10*/  F2FP.F16.F32.PACK_AB R17, R23, R18 ;  /* 0x000000121711723e */ /* 0x000fe200000000ff */
[----:B------:R-:W-:Y:S02]  /*8c20*/  HADD2.F32 R5, -RZ, R71.H1_H1 ;  /* 0x30000047ff057230 */ /* 0x000fe40000004100 */
        /* <DEDUP_REMOVED lines=12> */
[----:B------:R-:W-:Y:S02]  /*8cf0*/  F2FP.F16.F32.PACK_AB R27, R35, R30 ;  /* 0x0000001e231b723e */ /* 0x000fe400000000ff */
[----:B------:R-:W-:Y:S02]  /*8d00*/  MOV R0, UR40 ;  /* 0x0000002800007c02 */ /* 0x000fe40008000f00 */
[----:B------:R-:W-:Y:S01]  /*8d10*/  LEA R2, R57, UR49, 0x3 ;  /* 0x0000003139027c11 */ /* 0x000fe2000f8e18ff */
[----:B------:R1:W-:Y:S01]  /*8d20*/  STS.128 [R102+0x4030], R24 ;  /* 0x0040301866007388 */ /* 0x0003e20000000c00 */
[----:B------:R-:W-:Y:S02]  /*8d30*/  @P6 LEA R0, R0, UR49, 0x3 ;  /* 0x0000003100006c11 */ /* 0x000fe4000f8e18ff */
[----:B------:R-:W-:Y:S02]  /*8d40*/  @P6 SHF.L.U32 R3, R81, 0x1f, RZ ;  /* 0x0000001f51036819 */ /* 0x000fe400000006ff */
[----:B------:R-:W-:Y:S01]  /*8d50*/  @P6 IADD3 R0, PT, PT, R0, 0xe0, RZ ;  /* 0x000000e000006810 */ /* 0x000fe20007ffe0ff */
[----:B------:R-:W-:Y:S01]  /*8d60*/  @!PT LDS RZ, [RZ] ;  /* 0x00000000fffff984 */ /* 0x000fe20000000800 */
[----:B------:R-:W-:Y:S01]  /*8d70*/  @!PT LDS RZ, [RZ] ;  /* 0x00000000fffff984 */ /* 0x000fe20000000800 */
[----:B------:R-:W-:Y:S01]  /*8d80*/  @!PT LDS RZ, [RZ] ;  /* 0x00000000fffff984 */ /* 0x000fe20000000800 */
[----:B------:R-:W-:Y:S01]  /*8d90*/  @!PT LDS RZ, [RZ] ;  /* 0x00000000fffff984 */ /* 0x000fe20000000800 */
[----:B------:R3:W-:Y:S06]  /*8da0*/  MEMBAR.ALL.CTA ;  /* 0x0000000000007992 */ /* 0x0007ec0000008000 */
[----:B---3--:R-:W3:Y:S01]  /*8db0*/  FENCE.VIEW.ASYNC.S ;  /* 0x00000000000073c6 */ /* 0x008ee20000000000 */
[----:B------:R-:W-:Y:S01]  /*8dc0*/  @P6 PRMT R0, R103, 0x654, R0 ;  /* 0x0000065467006816 */ /* 0x000fe20000000000 */
[----:B---3--:R-:W-:Y:S06]  /*8dd0*/  BAR.SYNC.DEFER_BLOCKING 0x1, 0x80 ;  /* 0x0042000000007b1d */ /* 0x008fec0000010000 */
[----:B------:R-:W-:Y:S05]  /*8de0*/  @P0 BRA `(.L_x_117) ;  /* 0x0000000000300947 */ /* 0x000fea0003800000 */
[----:B------:R-:W3:Y:S01]  /*8df0*/  LDCU.64 UR6, c[0x0][0x348] ;  /* 0x00006900ff0677ac */ /* 0x000ee20008000a00 */
[----:B------:R-:W-:Y:S02]  /*8e00*/  R2UR UR10, R99 ;  /* 0x00000000630a72ca */ /* 0x000fe400000e0000 */
[----:B------:R-:W-:Y:S01]  /*8e10*/  R2UR UR11, R98 ;  /* 0x00000000620b72ca */ /* 0x000fe200000e0000 */
[----:B------:R-:W-:Y:S01]  /*8e20*/  UIADD3 UR9, UPT, UPT, UR41, 0x40, URZ ;  /* 0x0000004029097890 */ /* 0x000fe2000fffe0ff */
[----:B------:R-:W-:Y:S01]  /*8e30*/  R2UR UR12, R96 ;  /* 0x00000000600c72ca */ /* 0x000fe200000e0000 */
[----:B------:R-:W-:Y:S01]  /*8e40*/  UIADD3 UR8, UPT, UPT, UR49, 0x4200, URZ ;  /* 0x0000420031087890 */ /* 0x000fe2000fffe0ff */
[----:B------:R-:W-:Y:S01]  /*8e50*/  R2UR UR13, R97 ;  /* 0x00000000610d72ca */ /* 0x000fe200000e0000 */
[----:B---3--:R-:W-:Y:S04]  /*8e60*/  UIADD3 UR4, UP0, UPT, UR6, 0x780, URZ ;  /* 0x0000078006047890 */ /* 0x008fe8000ff1e0ff */
[----:B------:R-:W-:Y:S09]  /*8e70*/  UIADD3.X UR5, UPT, UPT, URZ, UR7, URZ, UP0, !UPT ;  /* 0x00000007ff057290 */ /* 0x000ff200087fe4ff */
[----:B------:R3:W-:Y:S01]  /*8e80*/  UTMASTG.5D.IM2COL [UR8], [UR4] ;  /* 0x00000008040073b5 */ /* 0x0007e20008060000 */
[----:B------:R0:W-:Y:S01]  /*8e90*/  UTMACMDFLUSH ;  /* 0x00000000000079b7 */ /* 0x0001e20000000000 */
[----:B---3--:R-:W-:Y:S04]  /*8ea0*/  DEPBAR.LE SB0, 0x1 ;  /* 0x000080400000791a */ /* 0x008fe80000000000 */
.L_x_117:
[----:B------:R-:W-:Y:S05]  /*8eb0*/  BSYNC.RECONVERGENT B0 ;  /* 0x0000000000007941 */ /* 0x000fea0003800200 */
.L_x_116:
[----:B------:R-:W-:Y:S01]  /*8ec0*/  BAR.SYNC.DEFER_BLOCKING 0x1, 0x80 ;  /* 0x0042000000007b1d */ /* 0x000fe20000010000 */
[----:B------:R-:W-:Y:S04]  /*8ed0*/  UIADD3 UR4, UPT, UPT, UR40, 0x1, URZ ;  /* 0x0000000128047890 */ /* 0x000fe8000fffe0ff */
[----:B------:R-:W-:Y:S04]  /*8ee0*/  UISETP.NE.AND UP0, UPT, UR4, 0x4, UPT ;  /* 0x000000040400788c */ /* 0x000fe8000bf05270 */
[----:B------:R-:W-:Y:S01]  /*8ef0*/  USEL UR50, UR4, URZ, UP0 ;  /* 0x000000ff04327287 */ /* 0x000fe20008000000 */
[----:B------:R3:W-:Y:S01]  /*8f00*/  @P6 SYNCS.ARRIVE.TRANS64.RED.A1T0 RZ, [R0+URZ], RZ ;  /* 0x000000ff00ff69a7 */ /* 0x0007e200081004ff */
[----:B------:R-:W-:Y:S01]  /*8f10*/  BSSY B1, `(.L_x_118) ;  /* 0x0000017000017945 */ /* 0x000fe20003800000 */
[----:B------:R-:W4:Y:S02]  /*8f20*/  @P6 SYNCS.PHASECHK.TRANS64.TRYWAIT P0, [R2+URZ+0xc0], R3 ;  /* 0x0000c003020065a7 */ /* 0x000f2400080011ff */
[----:B----4-:R-:W-:Y:S01]  /*8f30*/  @P6 SEL R58, RZ, 0x1, !P0 ;  /* 0x00000001ff3a6807 */ /* 0x010fe20004000000 */
[----:B---3--:R-:W-:Y:S06]  /*8f40*/  @!P6 BRA `(.L_x_119) ;  /* 0x00000000004ce947 */ /* 0x008fec0003800000 */
        /* <DEDUP_REMOVED lines=10> */
[----:B------:R-:W3:Y:S02]  /*8ff0*/  SYNCS.PHASECHK.TRANS64.TRYWAIT P0, [R2+URZ+0xc0], R5 ;  /* 0x0000c005020075a7 */ /* 0x000ee400080011ff */
[----:B---3--:R-:W-:Y:S05]  /*9000*/  @!P0 BRA `(.L_x_122) ;  /* 0x0000001800d88947 */ /* 0x008fea0003800000 */
.L_x_121:
[----:B------:R-:W-:Y:S05]  /*9010*/  BSYNC B0 ;  /* 0x0000000000007941 */ /* 0x000fea0003800000 */
.L_x_120:
[----:B------:R-:W-:Y:S11]  /*9020*/  ISETP.NE.AND P0, PT, R59, RZ, PT ;  /* 0x000000ff3b00720c */ /* 0x000ff60003f05270 */
[----:B------:R-:W-:Y:S02]  /*9030*/  @!UPT UIADD3 URZ, UPT, UPT, URZ, URZ, URZ ;  /* 0x000000fffffff290 */ /* 0x000fe4000fffe0ff */
[----:B------:R4:W1:Y:S04]  /*9040*/  @P0 LDS.128 R48, [R4] ;  /* 0x0000000004300984 */ /* 0x0008680000000c00 */
[----:B------:R4:W1:Y:S04]  /*9050*/  @P0 LDS.128 R52, [R3+0x10] ;  /* 0x0000100003340984 */ /* 0x0008680000000c00 */
[----:B------:R4:W1:Y:S04]  /*9060*/  @P0 LDS.128 R60, [R0+0x20] ;  /* 0x00002000003c0984 */ /* 0x0008680000000c00 */
[----:B------:R4:W1:Y:S02]  /*9070*/  @P0 LDS.128 R68, [R57+0x30] ;  /* 0x0000300039440984 */ /* 0x0008640000000c00 */
.L_x_119:
[----:B------:R-:W-:Y:S05]  /*9080*/  BSYNC B1 ;  /* 0x0000000000017941 */ /* 0x000fea0003800000 */
.L_x_118:
[----:B----4-:R-:W-:Y:S05]  /*9090*/  VIADD R0, R39, 0x60 ;  /* 0x0000006027007836 */ /* 0x010fea0000000000 */
[----:B------:R-:W-:Y:S04]  /*90a0*/  SHF.R.U32.HI R0, RZ, 0x15, R0 ;  /* 0x00000015ff007819 */ /* 0x000fe80000011600 */
[----:B------:R-:W-:Y:S11]  /*90b0*/  LOP3.LUT P0, RZ, R0, 0x3, R86, 0x48, !PT ;  /* 0x0000000300ff7812 */ /* 0x000ff60007804856 */
[----:B------:R-:W-:Y:S02]  /*90c0*/  @!UPT UIADD3 URZ, UPT, UPT, URZ, URZ, URZ ;  /* 0x000000fffffff290 */ /* 0x000fe4000fffe0ff */
[----:B------:R-:W-:Y:S05]  /*90d0*/  @!P0 BRA `(.L_x_123) ;  /* 0x0000000000408947 */ /* 0x000fea0003800000 */
[----:B------:R-:W4:Y:S01]  /*90e0*/  LDCU.64 UR8, c[0x4][0x70] ;  /* 0x01000e00ff0877ac */ /* 0x000f220008000a00 */
[----:B------:R-:W-:Y:S01]  /*90f0*/  MOV R3, 0x0 ;  /* 0x0000000000037802 */ /* 0x000fe20000000f00 */
[----:B------:R-:W-:Y:S02]  /*9100*/  HFMA2 R12, -RZ, RZ, 0, 5.9604644775390625e-08 ;  /* 0x00000001ff0c7431 */ /* 0x000fe400000001ff */
[----:B-1----:R-:W-:Y:S02]  /*9110*/  IMAD.MOV.U32 R8, RZ, RZ, 0x192 ;  /* 0x00000192ff087424 */ /* 0x002fe400078e00ff */
[----:B------:R-:W-:Y:S01]  /*9120*/  IMAD.MOV.U32 R13, RZ, RZ, RZ ;  /* 0x000000ffff0d7224 */ /* 0x000fe200078e00ff */
[----:B------:R-:W1:Y:S01]  /*9130*/  LDCU.64 UR6, c[0x4][0x78] ;  /* 0x01000f00ff0677ac */ /* 0x000e620008000a00 */
[----:B---3--:R-:W3:Y:S01]  /*9140*/  LDC.64 R2, c[0x4][R3] ;  /* 0x0100000003027b82 */ /* 0x008ee20000000a00 */
[----:B------:R-:W5:Y:S01]  /*9150*/  LDCU.64 UR4, c[0x4][0x10] ;  /* 0x01000200ff0477ac */ /* 0x000f620008000a00 */
[----:B----4-:R-:W-:Y:S01]  /*9160*/  MOV R5, UR9 ;  /* 0x0000000900057c02 */ /* 0x010fe20008000f00 */
[----:B------:R-:W-:Y:S01]  /*9170*/  IMAD.U32 R4, RZ, RZ, UR8 ;  /* 0x00000008ff047e24 */ /* 0x000fe2000f8e00ff */
[----:B-1----:R-:W-:Y:S01]  /*9180*/  MOV R7, UR7 ;  /* 0x0000000700077c02 */ /* 0x002fe20008000f00 */
[----:B------:R-:W-:Y:S01]  /*9190*/  IMAD.U32 R6, RZ, RZ, UR6 ;  /* 0x00000006ff067e24 */ /* 0x000fe2000f8e00ff */
[----:B-----5:R-:W-:Y:S01]  /*91a0*/  MOV R11, UR5 ;  /* 0x00000005000b7c02 */ /* 0x020fe20008000f00 */
[----:B------:R-:W-:Y:S02]  /*91b0*/  IMAD.U32 R10, RZ, RZ, UR4 ;  /* 0x00000004ff0a7e24 */ /* 0x000fe4000f8e00ff */
[----:B------:R-:W-:Y:S07]  /*91c0*/  LEPC R20, `(.L_x_123) ;  /* 0x000000001014794e */ /* 0x000fee0000000000 */
[----:B--23--:R-:W-:Y:S05]  /*91d0*/  CALL.ABS.NOINC R2 ;  /* 0x0000000002007343 */ /* 0x00cfea0003c00000 */
.L_x_123:
[----:B------:R-:W-:Y:S01]  /*91e0*/  ISETP.NE.AND P0, PT, R84, RZ, PT ;  /* 0x000000ff5400720c */ /* 0x000fe20003f05270 */
[----:B------:R-:W-:Y:S05]  /*91f0*/  WARPSYNC.ALL ;  /* 0x0000000000007948 */ /* 0x000fea0003800000 */
[----:B------:R-:W-:Y:S01]  /*9200*/  R2UR UR4, R39 ;  /* 0x00000000270472ca */ /* 0x000fe200000e0000 */
[----:B------:R-:W4:Y:S01]  /*9210*/  S2UR UR6, SR_CgaCtaId ;  /* 0x00000000000679c3 */ /* 0x000f220000008800 */
[----:B------:R-:W-:Y:S01]  /*9220*/  R2UR UR5, R56 ;  /* 0x00000000380572ca */ /* 0x000fe200000e0000 */
[--C-:B-1----:R-:W-:Y:S01]  /*9230*/  HADD2.F32 R0, -RZ, R48.reuse.H0_H0 ;  /* 0x20000030ff007230 */ /* 0x102fe20000004100 */
[----:B------:R-:W-:Y:S01]  /*9240*/  BSSY.RECONVERGENT B0, `(.L_x_124) ;  /* 0x000008d000007945 */ /* 0x000fe20003800200 */
[----:B---3--:R-:W-:Y:S02]  /*9250*/  HADD2.F32 R2, -RZ, R48.H1_H1 ;  /* 0x30000030ff027230 */ /* 0x008fe40000004100 */
[--C-:B------:R-:W-:Y:S02]  /*9260*/  HADD2.F32 R3, -RZ, R49.reuse.H0_H0 ;  /* 0x20000031ff037230 */ /* 0x100fe40000004100 */
[----:B------:R-:W-:Y:S02]  /*9270*/  HADD2.F32 R39, -RZ, R49.H1_H1 ;  /* 0x30000031ff277230 */ /* 0x000fe40000004100 */
[--C-:B------:R-:W-:Y:S02]  /*9280*/  HADD2.F32 R40, -RZ, R50.reuse.H0_H0 ;  /* 0x20000032ff287230 */ /* 0x100fe40000004100 */
[----:B------:R-:W1:Y:S01]  /*9290*/  LDTM.x32 R4, tmem[UR4+0x60] ;  /* 0x00006004000479ee */ /* 0x000e6200082c0000 */
[----:B------:R-:W-:Y:S01]  /*92a0*/  NOP ;  /* 0x0000000000007918 */ /* 0x000fe20000000000 */
[----:B------:R-:W-:Y:S01]  /*92b0*/  UIADD3 UR4, UPT, UPT, UR5, 0x130, URZ ;  /* 0x0000013005047890 */ /* 0x000fe2000fffe0ff */
[----:B------:R-:W-:Y:S02]  /*92c0*/  HADD2.F32 R42, -RZ, R50.H1_H1 ;  /* 0x30000032ff2a7230 */ /* 0x000fe40000004100 */
[--C-:B------:R-:W-:Y:S02]  /*92d0*/  HADD2.F32 R43, -RZ, R51.reuse.H0_H0 ;  /* 0x20000033ff2b7230 */ /* 0x100fe40000004100 */
        /* <DEDUP_REMOVED lines=8> */
[----:B------:R-:W-:Y:S01]  /*9360*/  HADD2.F32 R52, -RZ, R55.H1_H1 ;  /* 0x30000037ff347230 */ /* 0x000fe20000004100 */
[----:B----4-:R-:W-:Y:S01]  /*9370*/  UPRMT UR4, UR6, 0x654, UR4 ;  /* 0x0000065406047896 */ /* 0x010fe20008000004 */
[C---:B-1----:R-:W-:Y:S01]  /*9380*/  FMUL R4, R38.reuse, R4 ;  /* 0x0000000426047220 */ /* 0x042fe20000400000 */
[C---:B------:R-:W-:Y:S01]  /*9390*/  FMUL R5, R38.reuse, R5 ;  /* 0x0000000526057220 */ /* 0x040fe20000400000 */
[C---:B------:R-:W-:Y:S01]  /*93a0*/  FMUL R6, R38.reuse, R6 ;  /* 0x0000000626067220 */ /* 0x040fe20000400000 */
[C---:B------:R-:W-:Y:S01]  /*93b0*/  FMUL R7, R38.reuse, R7 ;  /* 0x0000000726077220 */ /* 0x040fe20000400000 */
[C---:B------:R-:W-:Y:S01]  /*93c0*/  FFMA R4, R41.reuse, R0, R4 ;  /* 0x0000000029047223 */ /* 0x040fe20000000004 */
[C---:B------:R-:W-:Y:S01]  /*93d0*/  FFMA R5, R41.reuse, R2, R5 ;  /* 0x0000000229057223 */ /* 0x040fe20000000005 */
[C---:B------:R-:W-:Y:S01]  /*93e0*/  FFMA R6, R41.reuse, R3, R6 ;  /* 0x0000000329067223 */ /* 0x040fe20000000006 */
[----:B------:R-:W-:Y:S01]  /*93f0*/  FFMA R7, R41, R39, R7 ;  /* 0x0000002729077223 */ /* 0x000fe20000000007 */
[----:B------:R-:W-:Y:S01]  /*9400*/  SYNCS.ARRIVE.TRANS64.RED.A1T0 RZ, [UR4], RZ ;  /* 0x000000ffffff79a7 */ /* 0x000fe20008100404 */
[C---:B------:R-:W-:Y:S01]  /*9410*/  FMUL R8, R38.reuse, R8 ;  /* 0x0000000826087220 */ /* 0x040fe20000400000 */
[----:B------:R-:W-:Y:S01]  /*9420*/  F2FP.F16.F32.PACK_AB R4, R5, R4 ;  /* 0x000000040504723e */ /* 0x000fe200000000ff */
[C---:B------:R-:W-:Y:S01]  /*9430*/  FMUL R9, R38.reuse, R9 ;  /* 0x0000000926097220 */ /* 0x040fe20000400000 */
[----:B------:R-:W-:Y:S01]  /*9440*/  F2FP.F16.F32.PACK_AB R5, R7, R6 ;  /* 0x000000060705723e */ /* 0x000fe200000000ff */
[C---:B------:R-:W-:Y:S01]  /*9450*/  FFMA R8, R41.reuse, R40, R8 ;  /* 0x0000002829087223 */ /* 0x040fe20000000008 */
[C---:B------:R-:W-:Y:S01]  /*9460*/  FMUL R0, R38.reuse, R10 ;  /* 0x0000000a26007220 */ /* 0x040fe20000400000 */
[C---:B------:R-:W-:Y:S01]  /*9470*/  FFMA R9, R41.reuse, R42, R9 ;  /* 0x0000002a29097223 */ /* 0x040fe20000000009 */
[C---:B------:R-:W-:Y:S01]  /*9480*/  FMUL R2, R38.reuse, R11 ;  /* 0x0000000b26027220 */ /* 0x040fe20000400000 */
[C---:B------:R-:W-:Y:S01]  /*9490*/  FMUL R3, R38.reuse, R12 ;  /* 0x0000000c26037220 */ /* 0x040fe20000400000 */
[----:B------:R-:W-:Y:S01]  /*94a0*/  FFMA R0, R41, R43, R0 ;  /* 0x0000002b29007223 */ /* 0x000fe20000000000 */
[C---:B------:R-:W-:Y:S01]  /*94b0*/  FMUL R10, R38.reuse, R13 ;  /* 0x0000000d260a7220 */ /* 0x040fe20000400000 */
[----:B------:R-:W-:Y:S01]  /*94c0*/  F2FP.F16.F32.PACK_AB R6, R9, R8 ;  /* 0x000000080906723e */ /* 0x000fe200000000ff */
[C---:B------:R-:W-:Y:S01]  /*94d0*/  FFMA R2, R41.reuse, R44, R2 ;  /* 0x0000002c29027223 */ /* 0x040fe20000000002 */
[C---:B------:R-:W-:Y:S01]  /*94e0*/  FFMA R3, R41.reuse, R45, R3 ;  /* 0x0000002d29037223 */ /* 0x040fe20000000003 */
[C---:B------:R-:W-:Y:S01]  /*94f0*/  FFMA R10, R41.reuse, R46, R10 ;  /* 0x0000002e290a7223 */ /* 0x040fe2000000000a */
[C---:B------:R-:W-:Y:S01]  /*9500*/  FMUL R11, R38.reuse, R14 ;  /* 0x0000000e260b7220 */ /* 0x040fe20000400000 */
        /* <DEDUP_REMOVED lines=8> */
[----:B------:R-:W-:Y:S01]  /*9590*/  F2FP.F16.F32.PACK_AB R7, R2, R0 ;  /* 0x000000000207723e */ /* 0x000fe200000000ff */
[C---:B------:R-:W-:Y:S01]  /*95a0*/  FFMA R12, R41.reuse, R49, R12 ;  /* 0x00000031290c7223 */ /* 0x040fe2000000000c */
[----:B------:R-:W-:Y:S02]  /*95b0*/  HADD2.F32 R54, -RZ, R60.H1_H1 ;  /* 0x3000003cff367230 */ /* 0x000fe40000004100 */
[C---:B------:R-:W-:Y:S01]  /*95c0*/  FMUL R16, R38.reuse, R20 ;  /* 0x0000001426107220 */ /* 0x040fe20000400000 */
[C---:B------:R-:W-:Y:S01]  /*95d0*/  FFMA R13, R41.reuse, R50, R13 ;  /* 0x00000032290d7223 */ /* 0x040fe2000000000d */
[----:B------:R1:W-:Y:S01]  /*95e0*/  STS.128 [R82+0x6000], R4 ;  /* 0x0060000452007388 */ /* 0x0003e20000000c00 */
[--C-:B------:R-:W-:Y:S02]  /*95f0*/  HADD2.F32 R55, -RZ, R61.reuse.H0_H0 ;  /* 0x2000003dff377230 */ /* 0x100fe40000004100 */
[C---:B------:R-:W-:Y:S01]  /*9600*/  FMUL R17, R38.reuse, R21 ;  /* 0x0000001526117220 */ /* 0x040fe20000400000 */
[C---:B------:R-:W-:Y:S01]  /*9610*/  FFMA R14, R41.reuse, R51, R14 ;  /* 0x00000033290e7223 */ /* 0x040fe2000000000e */
[----:B------:R-:W-:Y:S02]  /*9620*/  HADD2.F32 R56, -RZ, R61.H1_H1 ;  /* 0x3000003dff387230 */ /* 0x000fe40000004100 */
[C---:B------:R-:W-:Y:S01]  /*9630*/  FMUL R18, R38.reuse, R22 ;  /* 0x0000001626127220 */ /* 0x040fe20000400000 */
[C---:B------:R-:W-:Y:S01]  /*9640*/  FFMA R19, R41.reuse, R52, R19 ;  /* 0x0000003429137223 */ /* 0x040fe20000000013 */
        /* <DEDUP_REMOVED lines=10> */
[----:B------:R-:W-:Y:S01]  /*96f0*/  FMUL R22, R38, R26 ;  /* 0x0000001a26167220 */ /* 0x000fe20000400000 */
[----:B------:R-:W-:Y:S01]  /*9700*/  F2FP.F16.F32.PACK_AB R8, R10, R3 ;  /* 0x000000030a08723e */ /* 0x000fe200000000ff */
[----:B------:R-:W-:Y:S01]  /*9710*/  FFMA R23, R41, R56, R23 ;  /* 0x0000003829177223 */ /* 0x000fe20000000017 */
[----:B------:R-:W-:Y:S01]  /*9720*/  F2FP.F16.F32.PACK_AB R9, R15, R11 ;  /* 0x0000000b0f09723e */ /* 0x000fe200000000ff */
[--C-:B------:R-:W-:Y:S02]  /*9730*/  HADD2.F32 R61, -RZ, R68.reuse.H0_H0 ;  /* 0x20000044ff3d7230 */ /* 0x100fe40000004100 */
[C---:B------:R-:W-:Y:S01]  /*9740*/  FMUL R27, R38.reuse, R27 ;  /* 0x0000001b261b7220 */ /* 0x040fe20000400000 */
[----:B------:R-:W-:Y:S01]  /*9750*/  F2FP.F16.F32.PACK_AB R10, R13, R12 ;  /* 0x0000000c0d0a723e */ /* 0x000fe200000000ff */
[----:B------:R-:W-:Y:S01]  /*9760*/  FFMA R20, R41, R57, R20 ;  /* 0x0000003929147223 */ /* 0x000fe20000000014 */
[----:B------:R-:W-:Y:S01]  /*9770*/  F2FP.F16.F32.PACK_AB R11, R19, R14 ;  /* 0x0000000e130b723e */ /* 0x000fe200000000ff */
[----:B------:R-:W-:Y:S02]  /*9780*/  HADD2.F32 R62, -RZ, R68.H1_H1 ;  /* 0x30000044ff3e7230 */ /* 0x000fe40000004100 */
[C---:B------:R-:W-:Y:S01]  /*9790*/  FMUL R24, R38.reuse, R28 ;  /* 0x0000001c26187220 */ /* 0x040fe20000400000 */
[C---:B------:R-:W-:Y:S01]  /*97a0*/  FFMA R21, R41.reuse, R58, R21 ;  /* 0x0000003a29157223 */ /* 0x040fe20000000015 */
[--C-:B------:R-:W-:Y:S01]  /*97b0*/  HADD2.F32 R63, -RZ, R69.reuse.H0_H0 ;  /* 0x20000045ff3f7230 */ /* 0x100fe20000004100 */
[----:B------:R1:W-:Y:S01]  /*97c0*/  STS.128 [R95+0x6010], R8 ;  /* 0x006010085f007388 */ /* 0x0003e20000000c00 */
        /* <DEDUP_REMOVED lines=10> */
[----:B------:R-:W-:Y:S01]  /*9870*/  FFMA R25, R41, R62, R25 ;  /* 0x0000003e29197223 */ /* 0x000fe20000000019 */
[--C-:B------:R-:W-:Y:S02]  /*9880*/  HADD2.F32 R67, -RZ, R71.reuse.H0_H0 ;  /* 0x20000047ff437230 */ /* 0x100fe40000004100 */
[C---:B------:R-:W-:Y:S01]  /*9890*/  FMUL R29, R38.reuse, R33 ;  /* 0x00000021261d7220 */ /* 0x040fe20000400000 */
[----:B------:R-:W-:Y:S01]  /*98a0*/  F2FP.F16.F32.PACK_AB R16, R17, R16 ;  /* 0x000000101110723e */ /* 0x000fe200000000ff */
[----:B------:R-:W-:Y:S01]  /*98b0*/  FFMA R26, R41, R63, R26 ;  /* 0x0000003f291a7223 */ /* 0x000fe2000000001a */
[----:B------:R-:W-:Y:S02]  /*98c0*/  HADD2.F32 R68, -RZ, R71.H1_H1 ;  /* 0x30000047ff447230 */ /* 0x000fe40000004100 */
[C---:B------:R-:W-:Y:S01]  /*98d0*/  FMUL R30, R38.reuse, R34 ;  /* 0x00000022261e7220 */ /* 0x040fe20000400000 */
        /* <DEDUP_REMOVED lines=35> */
.L_x_125:
[----:B------:R-:W-:Y:S05]  /*9b10*/  BSYNC.RECONVERGENT B0 ;  /* 0x0000000000007941 */ /* 0x000fea0003800200 */
.L_x_124:
[----:B------:R-:W-:Y:S01]  /*9b20*/  BAR.SYNC.DEFER_BLOCKING 0x1, 0x80 ;  /* 0x0042000000007b1d */ /* 0x000fe20000010000 */
[----:B------:R-:W-:Y:S01]  /*9b30*/  UISETP.NE.AND UP0, UPT, UR53, -0x4, UPT ;  /* 0xfffffffc3500788c */ /* 0x000fe2000bf05270 */
[----:B------:R-:W-:Y:S08]  /*9b40*/  IADD3 R36, PT, PT, R36, 0x1, RZ ;  /* 0x0000000124247810 */ /* 0x000ff00007ffe0ff */
[----:B------:R-:W-:Y:S05]  /*9b50*/  BRA.U !UP0, `(.L_x_126) ;  /* 0x0000000108247547 */ /* 0x000fea000b800000 */
[----:B------:R-:W-:Y:S01]  /*9b60*/  ISETP.NE.AND P0, PT, R101, RZ, PT ;  /* 0x000000ff6500720c */ /* 0x000fe20003f05270 */
[----:B------:R-:W-:Y:S01]  /*9b70*/  IMAD.U32 R0, RZ, RZ, UR50 ;  /* 0x00000032ff007e24 */ /* 0x000fe2000f8e00ff */
[----:B------:R-:W-:Y:S04]  /*9b80*/  UIADD3 UR4, UPT, UPT, UR50, 0x1, URZ ;  /* 0x0000000132047890 */ /* 0x000fe8000fffe0ff */
[----:B------:R-:W-:Y:S04]  /*9b90*/  UISETP.NE.AND UP0, UPT, UR4, 0x4, UPT ;  /* 0x000000040400788c */ /* 0x000fe8000bf05270 */
[----:B------:R-:W-:Y:S03]  /*9ba0*/  USEL UR50, UR4, URZ, UP0 ;  /* 0x000000ff04327287 */ /* 0x000fe60008000000 */
[----:B------:R-:W-:Y:S05]  /*9bb0*/  @P0 LEA R0, R0, UR49, 0x3 ;  /* 0x0000003100000c11 */ /* 0x000fea000f8e18ff */
[----:B------:R-:W-:Y:S05]  /*9bc0*/  @P0 VIADD R0, R0, 0xe0 ;  /* 0x000000e000000836 */ /* 0x000fea0000000000 */
[----:B------:R-:W-:Y:S04]  /*9bd0*/  @P0 PRMT R0, R103, 0x654, R0 ;  /* 0x0000065467000816 */ /* 0x000fe80000000000 */
[----:B------:R3:W-:Y:S03]  /*9be0*/  @P0 SYNCS.ARRIVE.TRANS64.RED.A1T0 RZ, [R0+URZ], RZ ;  /* 0x000000ff00ff09a7 */ /* 0x0007e600081004ff */
.L_x_126:
[----:B------:R-:W-:Y:S01]  /*9bf0*/  R2UR UR5, R77 ;  /* 0x000000004d0572ca */ /* 0x000fe200000e0000 */
[----:B------:R-:W-:Y:S01]  /*9c00*/  UISETP.NE.AND UP0, UPT, UR62, URZ, UPT ;  /* 0x000000ff3e00728c */ /* 0x000fe2000bf05270 */
[----:B------:R-:W-:Y:S01]  /*9c10*/  R2UR UR4, R78 ;  /* 0x000000004e0472ca */ /* 0x000fe200000e0000 */
[----:B------:R-:W-:Y:S01]  /*9c20*/  UIADD3 UR53, UPT, UPT, UR53, 0x4, URZ ;  /* 0x0000000435357890 */ /* 0x000fe2000fffe0ff */
[C---:B------:R-:W-:Y:S01]  /*9c30*/  ISETP.NE.AND P0, PT, R36.reuse, 0x2, PT ;  /* 0x000000022400780c */ /* 0x040fe20003f05270 */
[----:B------:R-:W-:Y:S01]  /*9c40*/  UMOV UR52, UR63 ;  /* 0x0000003f00347c82 */ /* 0x000fe20008000000 */
[----:B------:R-:W-:Y:S02]  /*9c50*/  LOP3.LUT R79, R79, 0x1, RZ, 0x3c, !PT ;  /* 0x000000014f4f7812 */ /* 0x000fe400078e3cff */
[----:B---3--:R-:W-:Y:S02]  /*9c60*/  SEL R0, RZ, 0x1, P0 ;  /* 0x00000001ff007807 */ /* 0x008fe40000000000 */
[----:B------:R-:W-:Y:S02]  /*9c70*/  SEL R36, R36, RZ, P0 ;  /* 0x000000ff24247207 */ /* 0x000fe40000000000 */
[----:B------:R-:W-:Y:S01]  /*9c80*/  LOP3.LUT R80, R80, R0, RZ, 0x3c, !PT ;  /* 0x0000000050507212 */ /* 0x000fe200078e3cff */
[----:B------:R-:W-:Y:S02]  /*9c90*/  UIADD3 UR24, UPT, UPT, UR36, UR5, URZ ;  /* 0x0000000524187290 */ /* 0x000fe4000fffe0ff */
[----:B------:R-:W-:Y:S01]  /*9ca0*/  UIADD3 UR51, UPT, UPT, UR37, UR4, URZ ;  /* 0x0000000425337290 */ /* 0x000fe2000fffe0ff */
[----:B------:R-:W-:Y:S11]  /*9cb0*/  BRA.U UP0, `(.L_x_127) ;  /* 0xffffffbd00507547 */ /* 0x000ff6000b83ffff */
[----:B------:R-:W-:-:S13]  /*9cc0*/  R2UR UR4, R93 ;  /* 0x000000005d0472ca */ /* 0x000fda00000e0000 */
[----:B------:R-:W-:-:S09]  /*9cd0*/  UISETP.NE.AND UP0, UPT, UR4, URZ, UPT ;  /* 0x000000ff0400728c */ /* 0x000fd2000bf05270 */
[----:B------:R-:W-:Y:S05]  /*9ce0*/  BRA.U !UP0, `(.L_x_128) ;  /* 0x0000000108487547 */ /* 0x000fea000b800000 */
[----:B------:R-:W3:Y:S02]  /*9cf0*/  LDCU.64 UR4, c[0x0][0x990] ;  /* 0x00013200ff0477ac */ /* 0x000ee40008000a00 */
[----:B---3--:R-:W-:-:S04]  /*9d00*/  UISETP.NE.U32.AND UP0, UPT, UR4, URZ, UPT ;  /* 0x000000ff0400728c */ /* 0x008fc8000bf05070 */
[----:B------:R-:W-:-:S09]  /*9d10*/  UISETP.NE.AND.EX UP0, UPT, UR5, URZ, UPT, UP0 ;  /* 0x000000ff0500728c */ /* 0x000fd2000bf05300 */
[----:B------:R-:W-:Y:S05]  /*9d20*/  BRA.U UP0, `(.L_x_129) ;  /* 0x00000001000c7547 */ /* 0x000fea000b800000 */
[----:B------:R-:W-:-:S13]  /*9d30*/  FSETP.NEU.AND P0, PT, R41, RZ, PT ;  /* 0x000000ff2900720b */ /* 0x000fda0003f0d000 */
[----:B------:R-:W-:Y:S05]  /*9d40*/  @!P0 EXIT ;  /* 0x000000000000894d */ /* 0x000fea0003800000 */
[----:B------:R-:W-:Y:S05]  /*9d50*/  BRA `(.L_x_128) ;  /* 0x00000000002c7947 */ /* 0x000fea0003800000 */
.L_x_129:
[----:B------:R-:W-:Y:S01]  /*9d60*/  ISETP.NE.AND P0, PT, R100, RZ, PT ;  /* 0x000000ff6400720c */ /* 0x000fe20003f05270 */
[----:B------:R-:W-:-:S12]  /*9d70*/  BSSY.RECONVERGENT B0, `(.L_x_128) ;  /* 0x0000009000007945 */ /* 0x000fd80003800200 */
[----:B------:R-:W-:Y:S05]  /*9d80*/  @P0 BRA `(.L_x_130) ;  /* 0x0000000000140947 */ /* 0x000fea0003800000 */
[----:B------:R-:W3:Y:S02]  /*9d90*/  LDCU.64 UR4, c[0x0][0x988] ;  /* 0x00013100ff0477ac */ /* 0x000ee40008000a00 */
[----:B---3--:R-:W-:-:S04]  /*9da0*/  ISETP.NE.U32.AND P0, PT, RZ, UR4, PT ;  /* 0x00000004ff007c0c */ /* 0x008fc8000bf05070 */
[----:B------:R-:W-:-:S13]  /*9db0*/  ISETP.NE.AND.EX P0, PT, RZ, UR5, PT, P0 ;  /* 0x00000005ff007c0c */ /* 0x000fda000bf05300 */
[----:B------:R-:W-:Y:S05]  /*9dc0*/  @!P0 EXIT ;  /* 0x000000000000894d */ /* 0x000fea0003800000 */
[----:B------:R-:W-:Y:S05]  /*9dd0*/  BRA `(.L_x_131) ;  /* 0x0000000000087947 */ /* 0x000fea0003800000 */
.L_x_130:
[----:B------:R-:W-:-:S13]  /*9de0*/  FSETP.NEU.AND P0, PT, R41, RZ, PT ;  /* 0x000000ff2900720b */ /* 0x000fda0003f0d000 */
[----:B------:R-:W-:Y:S05]  /*9df0*/  @!P0 EXIT ;  /* 0x000000000000894d */ /* 0x000fea0003800000 */
.L_x_131:
[----:B------:R-:W-:Y:S05]  /*9e00*/  BSYNC.RECONVERGENT B0 ;  /* 0x0000000000007941 */ /* 0x000fea0003800200 */
.L_x_128:
[----:B------:R-:W3:Y:S01]  /*9e10*/  S2UR UR5, SR_CgaCtaId ;  /* 0x00000000000579c3 */ /* 0x000ee20000008800 */
[----:B------:R-:W-:Y:S01]  /*9e20*/  ULEA UR4, UR50, UR49, 0x3 ;  /* 0x0000003132047291 */ /* 0x000fe2000f8e18ff */
[----:B------:R-:W-:-:S04]  /*9e30*/  DEPBAR.LE SB0, 0x0 ;  /* 0x000080000000791a */ /* 0x000fc80000000000 */
[----:B------:R-:W-:-:S04]  /*9e40*/  UIADD3 UR4, UPT, UPT, UR4, 0xe0, URZ ;  /* 0x000000e004047890 */ /* 0x000fc8000fffe0ff */
[----:B---3--:R-:W-:-:S09]  /*9e50*/  UPRMT UR4, UR5, 0x654, UR4 ;  /* 0x0000065405047896 */ /* 0x008fd20008000004 */
[----:B------:R-:W-:Y:S01]  /*9e60*/  SYNCS.ARRIVE.TRANS64.RED.A1T0 RZ, [UR4], RZ ;  /* 0x000000ffffff79a7 */ /* 0x000fe20008100404 */
[----:B------:R-:W-:Y:S05]  /*9e70*/  EXIT ;  /* 0x000000000000794d */ /* 0x000fea0003800000 */
.L_x_20:
[----:B------:R-:W-:Y:S07]  /*9e80*/  MOV R0, UR17 ;  /* 0x0000001100007c02 */ /* 0x000fee0008000f00 */
.L_x_132:
[----:B--2---:R2:W4:Y:S02]  /*9e90*/  SYNCS.PHASECHK.TRANS64.TRYWAIT P0, [R0+URZ+0x60], R4 ;  /* 0x00006004000075a7 */ /* 0x00452400080011ff */
[----:B----4-:R-:W-:Y:S05]  /*9ea0*/  @!P0 NANOSLEEP.SYNCS 0x989680 ;  /* 0x009896800000895d */ /* 0x010fea0003900000 */
[----:B------:R-:W4:Y:S02]  /*9eb0*/  @!P0 SYNCS.PHASECHK.TRANS64 P0, [R0+URZ+0x60], R4 ;  /* 0x00006004000085a7 */ /* 0x000f2400080010ff */
[----:B----4-:R-:W-:Y:S05]  /*9ec0*/  @!P0 BRA `(.L_x_132) ;  /* 0xfffffffc00f08947 */ /* 0x010fea000383ffff */
[----:B------:R-:W-:Y:S05]  /*9ed0*/  BRA `(.L_x_19) ;  /* 0xffffff7800b47947 */ /* 0x000fea000383ffff */
.L_x_26:
[----:B------:R-:W-:Y:S07]  /*9ee0*/  MOV R0, UR9 ;  /* 0x0000000900007c02 */ /* 0x000fee0008000f00 */
.L_x_133:
[----:B--2---:R2:W4:Y:S02]  /*9ef0*/  SYNCS.PHASECHK.TRANS64.TRYWAIT P0, [R0+URZ+0x60], R4 ;  /* 0x00006004000075a7 */ /* 0x00452400080011ff */
[----:B----4-:R-:W-:Y:S05]  /*9f00*/  @!P0 NANOSLEEP.SYNCS 0x989680 ;  /* 0x009896800000895d */ /* 0x010fea0003900000 */
[----:B------:R-:W4:Y:S02]  /*9f10*/  @!P0 SYNCS.PHASECHK.TRANS64 P0, [R0+URZ+0x60], R4 ;  /* 0x00006004000085a7 */ /* 0x000f2400080010ff */
[----:B----4-:R-:W-:Y:S05]  /*9f20*/  @!P0 BRA `(.L_x_133) ;  /* 0xfffffffc00f08947 */ /* 0x010fea000383ffff */
[----:B------:R-:W-:Y:S05]  /*9f30*/  BRA `(.L_x_25) ;  /* 0xffffff8000607947 */ /* 0x000fea000383ffff */
.L_x_30:
[----:B-1----:R-:W-:-:S07]  /*9f40*/  MOV R0, UR45 ;  /* 0x0000002d00007c02 */ /* 0x002fce0008000f00 */
.L_x_134:
[----:B-1----:R1:W2:Y:S02]  /*9f50*/  SYNCS.PHASECHK.TRANS64.TRYWAIT P0, [R0+URZ+0x110], R3 ;  /* 0x00011003000075a7 */ /* 0x0022a400080011ff */
[----:B--2---:R-:W-:Y:S05]  /*9f60*/  @!P0 NANOSLEEP.SYNCS 0x989680 ;  /* 0x009896800000895d */ /* 0x004fea0003900000 */
[----:B------:R-:W2:Y:S02]  /*9f70*/  @!P0 SYNCS.PHASECHK.TRANS64 P0, [R0+URZ+0x110], R3 ;  /* 0x00011003000085a7 */ /* 0x000ea400080010ff */
[----:B--2---:R-:W-:Y:S05]  /*9f80*/  @!P0 BRA `(.L_x_134) ;  /* 0xfffffffc00f08947 */ /* 0x004fea000383ffff */
[----:B------:R-:W-:Y:S05]  /*9f90*/  BRA `(.L_x_135) ;  /* 0xffffff8400587947 */ /* 0x000fea000383ffff */
.L_x_34:
[----:B------:R-:W-:-:S07]  /*9fa0*/  MOV R0, UR4 ;  /* 0x0000000400007c02 */ /* 0x000fce0008000f00 */
.L_x_136:
[----:B-1----:R1:W2:Y:S02]  /*9fb0*/  SYNCS.PHASECHK.TRANS64.TRYWAIT P0, [R0+URZ], R2 ;  /* 0x00000002000075a7 */ /* 0x0022a400080011ff */
[----:B--2---:R-:W-:Y:S05]  /*9fc0*/  @!P0 NANOSLEEP.SYNCS 0x989680 ;  /* 0x009896800000895d */ /* 0x004fea0003900000 */
[----:B------:R-:W2:Y:S02]  /*9fd0*/  @!P0 SYNCS.PHASECHK.TRANS64 P0, [R0+URZ], R2 ;  /* 0x00000002000085a7 */ /* 0x000ea400080010ff */
[----:B--2---:R-:W-:Y:S05]  /*9fe0*/  @!P0 BRA `(.L_x_136) ;  /* 0xfffffffc00f08947 */ /* 0x004fea000383ffff */
[----:B------:R-:W-:Y:S05]  /*9ff0*/  BRA `(.L_x_137) ;  /* 0xffffff8800f07947 */ /* 0x000fea000383ffff */
.L_x_35:
[----:B------:R-:W-:-:S07]  /*a000*/  MOV R0, UR5 ;  /* 0x0000000500007c02 */ /* 0x000fce0008000f00 */
.L_x_138:
[----:B-1----:R1:W2:Y:S02]  /*a010*/  SYNCS.PHASECHK.TRANS64.TRYWAIT P0, [R0+URZ], R2 ;  /* 0x00000002000075a7 */ /* 0x0022a400080011ff */
[----:B--2---:R-:W-:Y:S05]  /*a020*/  @!P0 NANOSLEEP.SYNCS 0x989680 ;  /* 0x009896800000895d */ /* 0x004fea0003900000 */
[----:B------:R-:W2:Y:S02]  /*a030*/  @!P0 SYNCS.PHASECHK.TRANS64 P0, [R0+URZ], R2 ;  /* 0x00000002000085a7 */ /* 0x000ea400080010ff */
[----:B--2---:R-:W-:Y:S05]  /*a040*/  @!P0 BRA `(.L_x_138) ;  /* 0xfffffffc00f08947 */ /* 0x004fea000383ffff */
[----:B------:R-:W-:Y:S05]  /*a050*/  BRA `(.L_x_139) ;  /* 0xffffff8c00007947 */ /* 0x000fea000383ffff */
.L_x_36:
[----:B------:R-:W-:-:S07]  /*a060*/  MOV R0, UR5 ;  /* 0x0000000500007c02 */ /* 0x000fce0008000f00 */
.L_x_140:
[----:B-1----:R1:W2:Y:S02]  /*a070*/  SYNCS.PHASECHK.TRANS64.TRYWAIT P0, [R0+URZ], R2 ;  /* 0x00000002000075a7 */ /* 0x0022a400080011ff */
[----:B--2---:R-:W-:Y:S05]  /*a080*/  @!P0 NANOSLEEP.SYNCS 0x989680 ;  /* 0x009896800000895d */ /* 0x004fea0003900000 */
[----:B------:R-:W2:Y:S02]  /*a090*/  @!P0 SYNCS.PHASECHK.TRANS64 P0, [R0+URZ], R2 ;  /* 0x00000002000085a7 */ /* 0x000ea400080010ff */
[----:B--2---:R-:W-:Y:S05]  /*a0a0*/  @!P0 BRA `(.L_x_140) ;  /* 0xfffffffc00f08947 */ /* 0x004fea000383ffff */
[----:B------:R-:W-:Y:S05]  /*a0b0*/  BRA `(.L_x_141) ;  /* 0xffffff8c00107947 */ /* 0x000fea000383ffff */
.L_x_37:
[----:B------:R-:W-:-:S07]  /*a0c0*/  MOV R0, UR5 ;  /* 0x0000000500007c02 */ /* 0x000fce0008000f00 */
.L_x_142:
[----:B-1----:R1:W2:Y:S02]  /*a0d0*/  SYNCS.PHASECHK.TRANS64.TRYWAIT P0, [R0+URZ], R2 ;  /* 0x00000002000075a7 */ /* 0x0022a400080011ff */
[----:B--2---:R-:W-:Y:S05]  /*a0e0*/  @!P0 NANOSLEEP.SYNCS 0x989680 ;  /* 0x009896800000895d */ /* 0x004fea0003900000 */
[----:B------:R-:W2:Y:S02]  /*a0f0*/  @!P0 SYNCS.PHASECHK.TRANS64 P0, [R0+URZ], R2 ;  /* 0x00000002000085a7 */ /* 0x000ea400080010ff */
[----:B--2---:R-:W-:Y:S05]  /*a100*/  @!P0 BRA `(.L_x_142) ;  /* 0xfffffffc00f08947 */ /* 0x004fea000383ffff */
[----:B------:R-:W-:Y:S05]  /*a110*/  BRA `(.L_x_143) ;  /* 0xffffff8c00207947 */ /* 0x000fea000383ffff */
.L_x_38:
[----:B------:R-:W-:-:S07]  /*a120*/  MOV R0, UR5 ;  /* 0x0000000500007c02 */ /* 0x000fce0008000f00 */
.L_x_144:
[----:B-1----:R1:W2:Y:S02]  /*a130*/  SYNCS.PHASECHK.TRANS64.TRYWAIT P0, [R0+URZ], R2 ;  /* 0x00000002000075a7 */ /* 0x0022a400080011ff */
[----:B--2---:R-:W-:Y:S05]  /*a140*/  @!P0 NANOSLEEP.SYNCS 0x989680 ;  /* 0x009896800000895d */ /* 0x004fea0003900000 */
[----:B------:R-:W2:Y:S02]  /*a150*/  @!P0 SYNCS.PHASECHK.TRANS64 P0, [R0+URZ], R2 ;  /* 0x00000002000085a7 */ /* 0x000ea400080010ff */
[----:B--2---:R-:W-:Y:S05]  /*a160*/  @!P0 BRA `(.L_x_144) ;  /* 0xfffffffc00f08947 */ /* 0x004fea000383ffff */
[----:B------:R-:W-:Y:S05]  /*a170*/  BRA `(.L_x_145) ;  /* 0xffffff8c00307947 */ /* 0x000fea000383ffff */
.L_x_39:
[----:B------:R-:W-:-:S07]  /*a180*/  MOV R0, UR5 ;  /* 0x0000000500007c02 */ /* 0x000fce0008000f00 */
.L_x_146:
[----:B-1----:R1:W2:Y:S02]  /*a190*/  SYNCS.PHASECHK.TRANS64.TRYWAIT P0, [R0+URZ], R2 ;  /* 0x00000002000075a7 */ /* 0x0022a400080011ff */
[----:B--2---:R-:W-:Y:S05]  /*a1a0*/  @!P0 NANOSLEEP.SYNCS 0x989680 ;  /* 0x009896800000895d */ /* 0x004fea0003900000 */
[----:B------:R-:W2:Y:S02]  /*a1b0*/  @!P0 SYNCS.PHASECHK.TRANS64 P0, [R0+URZ], R2 ;  /* 0x00000002000085a7 */ /* 0x000ea400080010ff */
[----:B--2---:R-:W-:Y:S05]  /*a1c0*/  @!P0 BRA `(.L_x_146) ;  /* 0xfffffffc00f08947 */ /* 0x004fea000383ffff */
[----:B------:R-:W-:Y:S05]  /*a1d0*/  BRA `(.L_x_147) ;  /* 0xffffff8c00407947 */ /* 0x000fea000383ffff */
.L_x_40:
[----:B------:R-:W-:-:S07]  /*a1e0*/  MOV R0, UR5 ;  /* 0x0000000500007c02 */ /* 0x000fce0008000f00 */
.L_x_148:
[----:B-1----:R1:W2:Y:S02]  /*a1f0*/  SYNCS.PHASECHK.TRANS64.TRYWAIT P0, [R0+URZ], R2 ;  /* 0x00000002000075a7 */ /* 0x0022a400080011ff */
[----:B--2---:R-:W-:Y:S05]  /*a200*/  @!P0 NANOSLEEP.SYNCS 0x989680 ;  /* 0x009896800000895d */ /* 0x004fea0003900000 */
[----:B------:R-:W2:Y:S02]  /*a210*/  @!P0 SYNCS.PHASECHK.TRANS64 P0, [R0+URZ], R2 ;  /* 0x00000002000085a7 */ /* 0x000ea400080010ff */
[----:B--2---:R-:W-:Y:S05]  /*a220*/  @!P0 BRA `(.L_x_148) ;  /* 0xfffffffc00f08947 */ /* 0x004fea000383ffff */
[----:B------:R-:W-:Y:S05]  /*a230*/  BRA `(.L_x_149) ;  /* 0xffffff8c00507947 */ /* 0x000fea000383ffff */
.L_x_41:
[----:B------:R-:W-:-:S07]  /*a240*/  MOV R0, UR5 ;  /* 0x0000000500007c02 */ /* 0x000fce0008000f00 */
.L_x_150:
[----:B-1----:R1:W2:Y:S02]  /*a250*/  SYNCS.PHASECHK.TRANS64.TRYWAIT P0, [R0+URZ], R2 ;  /* 0x00000002000075a7 */ /* 0x0022a400080011ff */
[----:B--2---:R-:W-:Y:S05]  /*a260*/  @!P0 NANOSLEEP.SYNCS 0x989680 ;  /* 0x009896800000895d */ /* 0x004fea0003900000 */
[----:B------:R-:W2:Y:S02]  /*a270*/  @!P0 SYNCS.PHASECHK.TRANS64 P0, [R0+URZ], R2 ;  /* 0x00000002000085a7 */ /* 0x000ea400080010ff */
[----:B--2---:R-:W-:Y:S05]  /*a280*/  @!P0 BRA `(.L_x_150) ;  /* 0xfffffffc00f08947 */ /* 0x004fea000383ffff */
[----:B------:R-:W-:Y:S05]  /*a290*/  BRA `(.L_x_151) ;  /* 0xffffff8c00607947 */ /* 0x000fea000383ffff */
.L_x_42:
[----:B------:R-:W-:-:S07]  /*a2a0*/  MOV R0, UR5 ;  /* 0x0000000500007c02 */ /* 0x000fce0008000f00 */
.L_x_152:
[----:B-1----:R1:W2:Y:S02]  /*a2b0*/  SYNCS.PHASECHK.TRANS64.TRYWAIT P0, [R0+URZ], R2 ;  /* 0x00000002000075a7 */ /* 0x0022a400080011ff */
[----:B--2---:R-:W-:Y:S05]  /*a2c0*/  @!P0 NANOSLEEP.SYNCS 0x989680 ;  /* 0x009896800000895d */ /* 0x004fea0003900000 */
[----:B------:R-:W2:Y:S02]  /*a2d0*/  @!P0 SYNCS.PHASECHK.TRANS64 P0, [R0+URZ], R2 ;  /* 0x00000002000085a7 */ /* 0x000ea400080010ff */
[----:B--2---:R-:W-:Y:S05]  /*a2e0*/  @!P0 BRA `(.L_x_152) ;  /* 0xfffffffc00f08947 */ /* 0x004fea000383ffff */
[----:B------:R-:W-:Y:S05]  /*a2f0*/  BRA `(.L_x_153) ;  /* 0xffffff8c00707947 */ /* 0x000fea000383ffff */
.L_x_43:
[----:B------:R-:W-:-:S07]  /*a300*/  MOV R0, UR5 ;  /* 0x0000000500007c02 */ /* 0x000fce0008000f00 */
.L_x_154:
[----:B-1----:R1:W2:Y:S02]  /*a310*/  SYNCS.PHASECHK.TRANS64.TRYWAIT P0, [R0+URZ], R2 ;  /* 0x00000002000075a7 */ /* 0x0022a400080011ff */
[----:B--2---:R-:W-:Y:S05]  /*a320*/  @!P0 NANOSLEEP.SYNCS 0x989680 ;  /* 0x009896800000895d */ /* 0x004fea0003900000 */
[----:B------:R-:W2:Y:S02]  /*a330*/  @!P0 SYNCS.PHASECHK.TRANS64 P0, [R0+URZ], R2 ;  /* 0x00000002000085a7 */ /* 0x000ea400080010ff */
[----:B--2---:R-:W-:Y:S05]  /*a340*/  @!P0 BRA `(.L_x_154) ;  /* 0xfffffffc00f08947 */ /* 0x004fea000383ffff */
[----:B------:R-:W-:Y:S05]  /*a350*/  BRA `(.L_x_155) ;  /* 0xffffff8c00807947 */ /* 0x000fea000383ffff */
.L_x_44:
[----:B------:R-:W-:-:S07]  /*a360*/  MOV R0, UR5 ;  /* 0x0000000500007c02 */ /* 0x000fce0008000f00 */
.L_x_156:
[----:B-1----:R1:W2:Y:S02]  /*a370*/  SYNCS.PHASECHK.TRANS64.TRYWAIT P0, [R0+URZ], R2 ;  /* 0x00000002000075a7 */ /* 0x0022a400080011ff */
[----:B--2---:R-:W-:Y:S05]  /*a380*/  @!P0 NANOSLEEP.SYNCS 0x989680 ;  /* 0x009896800000895d */ /* 0x004fea0003900000 */
[----:B------:R-:W2:Y:S02]  /*a390*/  @!P0 SYNCS.PHASECHK.TRANS64 P0, [R0+URZ], R2 ;  /* 0x00000002000085a7 */ /* 0x000ea400080010ff */
[----:B--2---:R-:W-:Y:S05]  /*a3a0*/  @!P0 BRA `(.L_x_156) ;  /* 0xfffffffc00f08947 */ /* 0x004fea000383ffff */
[----:B------:R-:W-:Y:S05]  /*a3b0*/  BRA `(.L_x_157) ;  /* 0xffffff8c00907947 */ /* 0x000fea000383ffff */
.L_x_47:
[----:B------:R-:W-:-:S07]  /*a3c0*/  MOV R4, UR4 ;  /* 0x0000000400047c02 */ /* 0x000fce0008000f00 */
.L_x_158:
[----:B--2---:R2:W3:Y:S02]  /*a3d0*/  SYNCS.PHASECHK.TRANS64.TRYWAIT P1, [R4+URZ+0x118], R6 ;  /* 0x00011806040075a7 */ /* 0x0044e400080211ff */
[----:B---3--:R-:W-:Y:S05]  /*a3e0*/  @!P1 NANOSLEEP.SYNCS 0x989680 ;  /* 0x009896800000995d */ /* 0x008fea0003900000 */
[----:B------:R-:W3:Y:S02]  /*a3f0*/  @!P1 SYNCS.PHASECHK.TRANS64 P1, [R4+URZ+0x118], R6 ;  /* 0x00011806040095a7 */ /* 0x000ee400080210ff */
[----:B---3--:R-:W-:Y:S05]  /*a400*/  @!P1 BRA `(.L_x_158) ;  /* 0xfffffffc00f09947 */ /* 0x008fea000383ffff */
[----:B------:R-:W-:Y:S05]  /*a410*/  BRA `(.L_x_159) ;  /* 0xffffff9000007947 */ /* 0x000fea000383ffff */
.L_x_48:
[----:B--2---:R-:W-:-:S07]  /*a420*/  MOV R4, UR4 ;  /* 0x0000000400047c02 */ /* 0x004fce0008000f00 */
.L_x_160:
[----:B--2---:R2:W3:Y:S02]  /*a430*/  SYNCS.PHASECHK.TRANS64.TRYWAIT P1, [R4+URZ+0x110], R5 ;  /* 0x00011005040075a7 */ /* 0x0044e400080211ff */
[----:B---3--:R-:W-:Y:S05]  /*a440*/  @!P1 NANOSLEEP.SYNCS 0x989680 ;  /* 0x009896800000995d */ /* 0x008fea0003900000 */
[----:B------:R-:W3:Y:S02]  /*a450*/  @!P1 SYNCS.PHASECHK.TRANS64 P1, [R4+URZ+0x110], R5 ;  /* 0x00011005040095a7 */ /* 0x000ee400080210ff */
[----:B---3--:R-:W-:Y:S05]  /*a460*/  @!P1 BRA `(.L_x_160) ;  /* 0xfffffffc00f09947 */ /* 0x008fea000383ffff */
[----:B------:R-:W-:Y:S05]  /*a470*/  BRA `(.L_x_161) ;  /* 0xffffff9000087947 */ /* 0x000fea000383ffff */
.L_x_56:
[----:B------:R-:W-:-:S07]  /*a480*/  MOV R0, UR18 ;  /* 0x0000001200007c02 */ /* 0x000fce0008000f00 */
.L_x_162:
[----:B-1----:R1:W2:Y:S02]  /*a490*/  SYNCS.PHASECHK.TRANS64.TRYWAIT P0, [R0+URZ+0x110], R4 ;  /* 0x00011004000075a7 */ /* 0x0022a400080011ff */
[----:B--2---:R-:W-:Y:S05]  /*a4a0*/  @!P0 NANOSLEEP.SYNCS 0x989680 ;  /* 0x009896800000895d */ /* 0x004fea0003900000 */
[----:B------:R-:W2:Y:S02]  /*a4b0*/  @!P0 SYNCS.PHASECHK.TRANS64 P0, [R0+URZ+0x110], R4 ;  /* 0x00011004000085a7 */ /* 0x000ea400080010ff */
[----:B--2---:R-:W-:Y:S05]  /*a4c0*/  @!P0 BRA `(.L_x_162) ;  /* 0xfffffffc00f08947 */ /* 0x004fea000383ffff */
[----:B------:R-:W-:Y:S05]  /*a4d0*/  BRA `(.L_x_163) ;  /* 0xffffff9400847947 */ /* 0x000fea000383ffff */
.L_x_57:
[----:B------:R-:W-:-:S07]  /*a4e0*/  MOV R4, UR22 ;  /* 0x0000001600047c02 */ /* 0x000fce0008000f00 */
.L_x_164:
[----:B-1----:R1:W2:Y:S02]  /*a4f0*/  SYNCS.PHASECHK.TRANS64.TRYWAIT P0, [R4+URZ+0x130], R0 ;  /* 0x00013000040075a7 */ /* 0x0022a400080011ff */
[----:B--2---:R-:W-:Y:S05]  /*a500*/  @!P0 NANOSLEEP.SYNCS 0x989680 ;  /* 0x009896800000895d */ /* 0x004fea0003900000 */
[----:B------:R-:W2:Y:S02]  /*a510*/  @!P0 SYNCS.PHASECHK.TRANS64 P0, [R4+URZ+0x130], R0 ;  /* 0x00013000040085a7 */ /* 0x000ea400080010ff */
[----:B--2---:R-:W-:Y:S05]  /*a520*/  @!P0 BRA `(.L_x_164) ;  /* 0xfffffffc00f08947 */ /* 0x004fea000383ffff */
[----:B------:R-:W-:Y:S05]  /*a530*/  BRA `(.L_x_165) ;  /* 0xffffff9400a07947 */ /* 0x000fea000383ffff */
.L_x_60:
[----:B-1----:R-:W-:Y:S07]  /*a540*/  MOV R0, UR16 ;  /* 0x0000001000007c02 */ /* 0x002fee0008000f00 */
.L_x_166:
[----:B-1----:R1:W2:Y:S02]  /*a550*/  SYNCS.PHASECHK.TRANS64.TRYWAIT P0, [R0+URZ], R5 ;  /* 0x00000005000075a7 */ /* 0x0022a400080011ff */
[----:B--2---:R-:W-:Y:S05]  /*a560*/  @!P0 NANOSLEEP.SYNCS 0x989680 ;  /* 0x009896800000895d */ /* 0x004fea0003900000 */
[----:B------:R-:W2:Y:S02]  /*a570*/  @!P0 SYNCS.PHASECHK.TRANS64 P0, [R0+URZ], R5 ;  /* 0x00000005000085a7 */ /* 0x000ea400080010ff */
[----:B--2---:R-:W-:Y:S05]  /*a580*/  @!P0 BRA `(.L_x_166) ;  /* 0xfffffffc00f08947 */ /* 0x004fea000383ffff */
[----:B------:R-:W-:Y:S05]  /*a590*/  BRA `(.L_x_59) ;  /* 0xffffff9400c47947 */ /* 0x000fea000383ffff */
.L_x_63:
[----:B------:R-:W-:-:S07]  /*a5a0*/  MOV R0, UR4 ;  /* 0x0000000400007c02 */ /* 0x000fce0008000f00 */
.L_x_167:
[----:B-1----:R1:W3:Y:S02]  /*a5b0*/  SYNCS.PHASECHK.TRANS64.TRYWAIT P0, [R0+URZ], R2 ;  /* 0x00000002000075a7 */ /* 0x0022e400080011ff */
[----:B---3--:R-:W-:Y:S05]  /*a5c0*/  @!P0 NANOSLEEP.SYNCS 0x989680 ;  /* 0x009896800000895d */ /* 0x008fea0003900000 */
[----:B------:R-:W3:Y:S02]  /*a5d0*/  @!P0 SYNCS.PHASECHK.TRANS64 P0, [R0+URZ], R2 ;  /* 0x00000002000085a7 */ /* 0x000ee400080010ff */
[----:B---3--:R-:W-:Y:S05]  /*a5e0*/  @!P0 BRA `(.L_x_167) ;  /* 0xfffffffc00f08947 */ /* 0x008fea000383ffff */
[----:B------:R-:W-:Y:S05]  /*a5f0*/  BRA `(.L_x_168) ;  /* 0xffffff9800907947 */ /* 0x000fea000383ffff */
.L_x_64:
[----:B------:R-:W-:-:S07]  /*a600*/  MOV R0, UR4 ;  /* 0x0000000400007c02 */ /* 0x000fce0008000f00 */
.L_x_169:
[----:B-1----:R1:W2:Y:S02]  /*a610*/  SYNCS.PHASECHK.TRANS64.TRYWAIT P0, [R0+URZ], R2 ;  /* 0x00000002000075a7 */ /* 0x0022a400080011ff */
[----:B--2---:R-:W-:Y:S05]  /*a620*/  @!P0 NANOSLEEP.SYNCS 0x989680 ;  /* 0x009896800000895d */ /* 0x004fea0003900000 */
[----:B------:R-:W2:Y:S02]  /*a630*/  @!P0 SYNCS.PHASECHK.TRANS64 P0, [R0+URZ], R2 ;  /* 0x00000002000085a7 */ /* 0x000ea400080010ff */
[----:B--2---:R-:W-:Y:S05]  /*a640*/  @!P0 BRA `(.L_x_169) ;  /* 0xfffffffc00f08947 */ /* 0x004fea000383ffff */
[----:B------:R-:W-:Y:S05]  /*a650*/  BRA `(.L_x_170) ;  /* 0xffffff98009c7947 */ /* 0x000fea000383ffff */
.L_x_69:
[----:B------:R-:W-:Y:S07]  /*a660*/  MOV R0, UR20 ;  /* 0x0000001400007c02 */ /* 0x000fee0008000f00 */
.L_x_171:
[----:B-1----:R1:W2:Y:S02]  /*a670*/  SYNCS.PHASECHK.TRANS64.TRYWAIT P0, [R0+URZ+0x110], R2 ;  /* 0x00011002000075a7 */ /* 0x0022a400080011ff */
[----:B--2---:R-:W-:Y:S05]  /*a680*/  @!P0 NANOSLEEP.SYNCS 0x989680 ;  /* 0x009896800000895d */ /* 0x004fea0003900000 */
[----:B------:R-:W2:Y:S02]  /*a690*/  @!P0 SYNCS.PHASECHK.TRANS64 P0, [R0+URZ+0x110], R2 ;  /* 0x00011002000085a7 */ /* 0x000ea400080010ff */
[----:B--2---:R-:W-:Y:S05]  /*a6a0*/  @!P0 BRA `(.L_x_171) ;  /* 0xfffffffc00f08947 */ /* 0x004fea000383ffff */
[----:B------:R-:W-:Y:S05]  /*a6b0*/  BRA `(.L_x_172) ;  /* 0xffffff9c00f87947 */ /* 0x000fea000383ffff */
.L_x_72:
[----:B------:R-:W-:Y:S07]  /*a6c0*/  MOV R0, UR20 ;  /* 0x0000001400007c02 */ /* 0x000fee0008000f00 */
.L_x_173:
[----:B-1----:R1:W2:Y:S02]  /*a6d0*/  SYNCS.PHASECHK.TRANS64.TRYWAIT P2, [R0+URZ+0x108], R2 ;  /* 0x00010802000075a7 */ /* 0x0022a400080411ff */
[----:B--2---:R-:W-:Y:S05]  /*a6e0*/  @!P2 NANOSLEEP.SYNCS 0x989680 ;  /* 0x009896800000a95d */ /* 0x004fea0003900000 */
[----:B------:R-:W2:Y:S02]  /*a6f0*/  @!P2 SYNCS.PHASECHK.TRANS64 P2, [R0+URZ+0x108], R2 ;  /* 0x000108020000a5a7 */ /* 0x000ea400080410ff */
[----:B--2---:R-:W-:Y:S05]  /*a700*/  @!P2 BRA `(.L_x_173) ;  /* 0xfffffffc00f0a947 */ /* 0x004fea000383ffff */
[----:B------:R-:W-:Y:S05]  /*a710*/  BRA `(.L_x_71) ;  /* 0xffffffa4005c7947 */ /* 0x000fea000383ffff */
.L_x_75:
[----:B------:R-:W-:Y:S07]  /*a720*/  MOV R2, UR20 ;  /* 0x0000001400027c02 */ /* 0x000fee0008000f00 */
.L_x_174:
[----:B-1----:R1:W2:Y:S02]  /*a730*/  SYNCS.PHASECHK.TRANS64.TRYWAIT P1, [R2+URZ+0xe0], R8 ;  /* 0x0000e008020075a7 */ /* 0x0022a400080211ff */
[----:B--2---:R-:W-:Y:S05]  /*a740*/  @!P1 NANOSLEEP.SYNCS 0x989680 ;  /* 0x009896800000995d */ /* 0x004fea0003900000 */
[----:B------:R-:W2:Y:S02]  /*a750*/  @!P1 SYNCS.PHASECHK.TRANS64 P1, [R2+URZ+0xe0], R8 ;  /* 0x0000e008020095a7 */ /* 0x000ea400080210ff */
[----:B--2---:R-:W-:Y:S05]  /*a760*/  @!P1 BRA `(.L_x_174) ;  /* 0xfffffffc00f09947 */ /* 0x004fea000383ffff */
[----:B------:R-:W-:Y:S05]  /*a770*/  BRA `(.L_x_175) ;  /* 0xffffffa800107947 */ /* 0x000fea000383ffff */
.L_x_76:
[----:B------:R-:W-:Y:S07]  /*a780*/  MOV R2, UR20 ;  /* 0x0000001400027c02 */ /* 0x000fee0008000f00 */
.L_x_176:
[----:B-1----:R1:W2:Y:S02]  /*a790*/  SYNCS.PHASECHK.TRANS64.TRYWAIT P1, [R2+URZ+0xe8], R8 ;  /* 0x0000e808020075a7 */ /* 0x0022a400080211ff */
[----:B--2---:R-:W-:Y:S05]  /*a7a0*/  @!P1 NANOSLEEP.SYNCS 0x989680 ;  /* 0x009896800000995d */ /* 0x004fea0003900000 */
[----:B------:R-:W2:Y:S02]  /*a7b0*/  @!P1 SYNCS.PHASECHK.TRANS64 P1, [R2+URZ+0xe8], R8 ;  /* 0x0000e808020095a7 */ /* 0x000ea400080210ff */
[----:B--2---:R-:W-:Y:S05]  /*a7c0*/  @!P1 BRA `(.L_x_176) ;  /* 0xfffffffc00f09947 */ /* 0x004fea000383ffff */
[----:B------:R-:W-:Y:S05]  /*a7d0*/  BRA `(.L_x_177) ;  /* 0xffffffa800587947 */ /* 0x000fea000383ffff */
.L_x_77:
[----:B------:R-:W-:Y:S07]  /*a7e0*/  MOV R2, UR20 ;  /* 0x0000001400027c02 */ /* 0x000fee0008000f00 */
.L_x_178:
[----:B-1----:R1:W2:Y:S02]  /*a7f0*/  SYNCS.PHASECHK.TRANS64.TRYWAIT P1, [R2+URZ+0xf0], R8 ;  /* 0x0000f008020075a7 */ /* 0x0022a400080211ff */
[----:B--2---:R-:W-:Y:S05]  /*a800*/  @!P1 NANOSLEEP.SYNCS 0x989680 ;  /* 0x009896800000995d */ /* 0x004fea0003900000 */
[----:B------:R-:W2:Y:S02]  /*a810*/  @!P1 SYNCS.PHASECHK.TRANS64 P1, [R2+URZ+0xf0], R8 ;  /* 0x0000f008020095a7 */ /* 0x000ea400080210ff */
[----:B--2---:R-:W-:Y:S05]  /*a820*/  @!P1 BRA `(.L_x_178) ;  /* 0xfffffffc00f09947 */ /* 0x004fea000383ffff */
[----:B------:R-:W-:Y:S05]  /*a830*/  BRA `(.L_x_179) ;  /* 0xffffffa800a07947 */ /* 0x000fea000383ffff */
.L_x_78:
[----:B------:R-:W-:Y:S07]  /*a840*/  MOV R0, UR20 ;  /* 0x0000001400007c02 */ /* 0x000fee0008000f00 */
.L_x_180:
[----:B-1----:R1:W2:Y:S02]  /*a850*/  SYNCS.PHASECHK.TRANS64.TRYWAIT P0, [R0+URZ+0xf8], R8 ;  /* 0x0000f808000075a7 */ /* 0x0022a400080011ff */
[----:B--2---:R-:W-:Y:S05]  /*a860*/  @!P0 NANOSLEEP.SYNCS 0x989680 ;  /* 0x009896800000895d */ /* 0x004fea0003900000 */
[----:B------:R-:W2:Y:S02]  /*a870*/  @!P0 SYNCS.PHASECHK.TRANS64 P0, [R0+URZ+0xf8], R8 ;  /* 0x0000f808000085a7 */ /* 0x000ea400080010ff */
[----:B--2---:R-:W-:Y:S05]  /*a880*/  @!P0 BRA `(.L_x_180) ;  /* 0xfffffffc00f08947 */ /* 0x004fea000383ffff */
[----:B------:R-:W-:Y:S05]  /*a890*/  BRA `(.L_x_181) ;  /* 0xffffffa800e87947 */ /* 0x000fea000383ffff */
.L_x_80:
[----:B------:R-:W-:-:S07]  /*a8a0*/  MOV R0, UR20 ;  /* 0x0000001400007c02 */ /* 0x000fce0008000f00 */
.L_x_182:
[----:B--2---:R2:W3:Y:S02]  /*a8b0*/  SYNCS.PHASECHK.TRANS64.TRYWAIT P0, [R0+URZ+0xe0], R2 ;  /* 0x0000e002000075a7 */ /* 0x0044e400080011ff */
[----:B---3--:R-:W-:Y:S05]  /*a8c0*/  @!P0 NANOSLEEP.SYNCS 0x989680 ;  /* 0x009896800000895d */ /* 0x008fea0003900000 */
[----:B------:R-:W3:Y:S02]  /*a8d0*/  @!P0 SYNCS.PHASECHK.TRANS64 P0, [R0+URZ+0xe0], R2 ;  /* 0x0000e002000085a7 */ /* 0x000ee400080010ff */
[----:B---3--:R-:W-:Y:S05]  /*a8e0*/  @!P0 BRA `(.L_x_182) ;  /* 0xfffffffc00f08947 */ /* 0x008fea000383ffff */
[----:B------:R-:W-:Y:S05]  /*a8f0*/  BRA `(.L_x_183) ;  /* 0xffffffac004c7947 */ /* 0x000fea000383ffff */
.L_x_81:
[----:B--2---:R-:W-:-:S07]  /*a900*/  MOV R0, UR20 ;  /* 0x0000001400007c02 */ /* 0x004fce0008000f00 */
.L_x_184:
[----:B--2---:R2:W3:Y:S02]  /*a910*/  SYNCS.PHASECHK.TRANS64.TRYWAIT P0, [R0+URZ+0xe8], R2 ;  /* 0x0000e802000075a7 */ /* 0x0044e400080011ff */
[----:B---3--:R-:W-:Y:S05]  /*a920*/  @!P0 NANOSLEEP.SYNCS 0x989680 ;  /* 0x009896800000895d */ /* 0x008fea0003900000 */
[----:B------:R-:W3:Y:S02]  /*a930*/  @!P0 SYNCS.PHASECHK.TRANS64 P0, [R0+URZ+0xe8], R2 ;  /* 0x0000e802000085a7 */ /* 0x000ee400080010ff */
[----:B---3--:R-:W-:Y:S05]  /*a940*/  @!P0 BRA `(.L_x_184) ;  /* 0xfffffffc00f08947 */ /* 0x008fea000383ffff */
[----:B------:R-:W-:Y:S05]  /*a950*/  BRA `(.L_x_185) ;  /* 0xffffffac003c7947 */ /* 0x000fea000383ffff */
.L_x_82:
[----:B--2---:R-:W-:-:S07]  /*a960*/  MOV R0, UR20 ;  /* 0x0000001400007c02 */ /* 0x004fce0008000f00 */
.L_x_186:
[----:B--2---:R2:W3:Y:S02]  /*a970*/  SYNCS.PHASECHK.TRANS64.TRYWAIT P0, [R0+URZ+0xf0], R2 ;  /* 0x0000f002000075a7 */ /* 0x0044e400080011ff */
[----:B---3--:R-:W-:Y:S05]  /*a980*/  @!P0 NANOSLEEP.SYNCS 0x989680 ;  /* 0x009896800000895d */ /* 0x008fea0003900000 */
[----:B------:R-:W3:Y:S02]  /*a990*/  @!P0 SYNCS.PHASECHK.TRANS64 P0, [R0+URZ+0xf0], R2 ;  /* 0x0000f002000085a7 */ /* 0x000ee400080010ff */
[----:B---3--:R-:W-:Y:S05]  /*a9a0*/  @!P0 BRA `(.L_x_186) ;  /* 0xfffffffc00f08947 */ /* 0x008fea000383ffff */
[----:B------:R-:W-:Y:S05]  /*a9b0*/  BRA `(.L_x_187) ;  /* 0xffffffac002c7947 */ /* 0x000fea000383ffff */
.L_x_84:
[----:B------:R-:W-:Y:S07]  /*a9c0*/  MOV R0, UR49 ;  /* 0x0000003100007c02 */ /* 0x000fee0008000f00 */
.L_x_188:
[----:B-1----:R1:W2:Y:S02]  /*a9d0*/  SYNCS.PHASECHK.TRANS64.TRYWAIT P0, [R0+URZ+0x110], R2 ;  /* 0x00011002000075a7 */ /* 0x0022a400080011ff */
[----:B--2---:R-:W-:Y:S05]  /*a9e0*/  @!P0 NANOSLEEP.SYNCS 0x989680 ;  /* 0x009896800000895d */ /* 0x004fea0003900000 */
[----:B------:R-:W2:Y:S02]  /*a9f0*/  @!P0 SYNCS.PHASECHK.TRANS64 P0, [R0+URZ+0x110], R2 ;  /* 0x00011002000085a7 */ /* 0x000ea400080010ff */
[----:B--2---:R-:W-:Y:S05]  /*aa00*/  @!P0 BRA `(.L_x_188) ;  /* 0xfffffffc00f08947 */ /* 0x004fea000383ffff */
[----:B------:R-:W-:Y:S05]  /*aa10*/  BRA `(.L_x_189) ;  /* 0xffffffb000047947 */ /* 0x000fea000383ffff */
.L_x_95:
[----:B-1----:R-:W-:Y:S04]  /*aa20*/  MOV R2, UR49 ;  /* 0x0000003100027c02 */ /* 0x002fe80008000f00 */
[----:B------:R1:W2:Y:S03]  /*aa30*/  SYNCS.PHASECHK.TRANS64.TRYWAIT P1, [R2+URZ+0xc0], R3 ;  /* 0x0000c003020075a7 */ /* 0x0002a600080211ff */
[----:B--2---:R-:W-:Y:S05]  /*aa40*/  @!P1 NANOSLEEP.SYNCS 0x989680 ;  /* 0x009896800000995d */ /* 0x004fea0003900000 */
[----:B------:R-:W2:Y:S02]  /*aa50*/  @!P1 SYNCS.PHASECHK.TRANS64 P1, [R2+URZ+0xc0], R3 ;  /* 0x0000c003020095a7 */ /* 0x000ea400080210ff */
[----:B--2---:R-:W-:Y:S05]  /*aa60*/  @!P1 BRA `(.L_x_95) ;  /* 0xfffffffc00ec9947 */ /* 0x004fea000383ffff */
[----:B------:R-:W-:Y:S05]  /*aa70*/  BRA `(.L_x_94) ;  /* 0xffffffbc00f07947 */ /* 0x000fea000383ffff */
.L_x_97:
[----:B-1----:R1:W4:Y:S02]  /*aa80*/  SYNCS.PHASECHK.TRANS64.TRYWAIT P0, [R56+URZ+0x120], R0 ;  /* 0x00012000380075a7 */ /* 0x00232400080011ff */
[----:B----4-:R-:W-:Y:S05]  /*aa90*/  @!P0 NANOSLEEP.SYNCS 0x989680 ;  /* 0x009896800000895d */ /* 0x010fea0003900000 */
[----:B------:R-:W4:Y:S02]  /*aaa0*/  @!P0 SYNCS.PHASECHK.TRANS64 P0, [R56+URZ+0x120], R0 ;  /* 0x00012000380085a7 */ /* 0x000f2400080010ff */
[----:B----4-:R-:W-:Y:S05]  /*aab0*/  @!P0 BRA `(.L_x_97) ;  /* 0xfffffffc00f08947 */ /* 0x010fea000383ffff */
[----:B------:R-:W-:Y:S05]  /*aac0*/  BRA `(.L_x_96) ;  /* 0xffffffc000187947 */ /* 0x000fea000383ffff */
.L_x_106:
[----:B---3--:R3:W4:Y:S02]  /*aad0*/  SYNCS.PHASECHK.TRANS64.TRYWAIT P0, [R2+URZ+0xc0], R0 ;  /* 0x0000c000020075a7 */ /* 0x00872400080011ff */
[----:B----4-:R-:W-:Y:S05]  /*aae0*/  @!P0 NANOSLEEP.SYNCS 0x989680 ;  /* 0x009896800000895d */ /* 0x010fea0003900000 */
[----:B------:R-:W4:Y:S02]  /*aaf0*/  @!P0 SYNCS.PHASECHK.TRANS64 P0, [R2+URZ+0xc0], R0 ;  /* 0x0000c000020085a7 */ /* 0x000f2400080010ff */
[----:B----4-:R-:W-:Y:S05]  /*ab00*/  @!P0 BRA `(.L_x_106) ;  /* 0xfffffffc00f08947 */ /* 0x010fea000383ffff */
[----:B------:R-:W-:Y:S05]  /*ab10*/  BRA `(.L_x_105) ;  /* 0xffffffcc00007947 */ /* 0x000fea000383ffff */
.L_x_114:
[----:B-1----:R1:W3:Y:S02]  /*ab20*/  SYNCS.PHASECHK.TRANS64.TRYWAIT P0, [R6+URZ+0xc0], R5 ;  /* 0x0000c005060075a7 */ /* 0x0022e400080011ff */
[----:B---3--:R-:W-:Y:S05]  /*ab30*/  @!P0 NANOSLEEP.SYNCS 0x989680 ;  /* 0x009896800000895d */ /* 0x008fea0003900000 */
[----:B------:R-:W3:Y:S02]  /*ab40*/  @!P0 SYNCS.PHASECHK.TRANS64 P0, [R6+URZ+0xc0], R5 ;  /* 0x0000c005060085a7 */ /* 0x000ee400080010ff */
[----:B---3--:R-:W-:Y:S05]  /*ab50*/  @!P0 BRA `(.L_x_114) ;  /* 0xfffffffc00f08947 */ /* 0x008fea000383ffff */
[----:B------:R-:W-:Y:S05]  /*ab60*/  BRA `(.L_x_113) ;  /* 0xffffffd8000c7947 */ /* 0x000fea000383ffff */
.L_x_122:
[----:B---3--:R3:W4:Y:S02]  /*ab70*/  SYNCS.PHASECHK.TRANS64.TRYWAIT P0, [R2+URZ+0xc0], R5 ;  /* 0x0000c005020075a7 */ /* 0x00872400080011ff */
[----:B----4-:R-:W-:Y:S05]  /*ab80*/  @!P0 NANOSLEEP.SYNCS 0x989680 ;  /* 0x009896800000895d */ /* 0x010fea0003900000 */
[----:B------:R-:W4:Y:S02]  /*ab90*/  @!P0 SYNCS.PHASECHK.TRANS64 P0, [R2+URZ+0xc0], R5 ;  /* 0x0000c005020085a7 */ /* 0x000f2400080010ff */
[----:B----4-:R-:W-:Y:S05]  /*aba0*/  @!P0 BRA `(.L_x_122) ;  /* 0xfffffffc00f08947 */ /* 0x010fea000383ffff */
[----:B------:R-:W-:Y:S05]  /*abb0*/  BRA `(.L_x_121) ;  /* 0xffffffe400147947 */ /* 0x000fea000383ffff */
        .weak           $__internal_0_$__cuda_sm10x_tcgen05_guardrail_trap_col_being_dealloced_not_returned_by_alloc
        .type           $__internal_0_$__cuda_sm10x_tcgen05_guardrail_trap_col_being_dealloced_not_returned_by_alloc,@function
        .size           $__internal_0_$__cuda_sm10x_tcgen05_guardrail_trap_col_being_dealloced_not_returned_by_alloc,($__internal_1_$__cuda_sm10x_tcgen05_guardrail_trap_phase_invalid_during_alloc - $__internal_0_$__cuda_sm10x_tcgen05_guardrail_trap_col_being_dealloced_not_returned_by_alloc)
$__internal_0_$__cuda_sm10x_tcgen05_guardrail_trap_col_being_dealloced_not_returned_by_alloc:
[----:B------:R-:W-:Y:S05]  /*abc0*/  BPT.TRAP 0x1 ;  /* 0x000000040000795c */ /* 0x000fea0000300000 */
[----:B------:R-:W-:-:S04]  /*abd0*/  HFMA2 R3, -RZ, RZ, 0, 0 ;  /* 0x00000000ff037431 */ /* 0x000fc800000001ff */
[----:B------:R-:W-:Y:S05]  /*abe0*/  RET.REL.NODEC R2 `(_ZN7cutlass13device_kernelINS_4conv6kernel13ConvUniversalINS1_16ConvProblemShapeILNS1_8OperatorE1ELi3EEENS1_10collective14CollectiveConvINS1_47MainloopSm100TmaUmmaWarpSpecializedImplicitGemmILS5_1ELi12ELi3ELi1ELi2EN4cute5tupleIJNSA_1CILi1EEESD_SD_EEEEENSB_IJNSC_ILi128EEESG_NSB_IJNSC_ILi32EEEEEEEEENS_6half_tESK_NSA_8TiledMMAINSA_8MMA_AtomIJNSA_20SM100_MMA_F16BF16_SSISK_SK_fLi128ELi128ELNSA_4UMMA5MajorE0ELSP_1ELNSO_7ScaleInE0ELSQ_0EEEEEENSA_6LayoutISE_NSB_IJNSC_ILi0EEESU_SU_EEEEENSB_IJNSA_10UnderscoreESX_SX_EEEEENS7_6detail27Sm100ImplicitGemmTileTraitsINSA_20SM90_TMA_LOAD_IM2COLENSA_14ComposedLayoutINSA_7SwizzleILi2ELi4ELi3EEENSA_18smem_ptr_flag_bitsILi16EEENST_INSB_IJNSC_ILi8EEESH_EEENSB_IJSH_SD_EEEEEEEvEENS11_INSA_13SM90_TMA_LOADENS13_INS14_ILi3ELi4ELi3EEES17_NST_INSB_IJNSC_ILi64EEES18_EEENSB_IJSD_S1G_EEEEEEEvEEEENS_8epilogue10collective18CollectiveEpilogueINS1N_23Sm100TmaWarpSpecializedILi4ELi2ELi32ELb1ELb0EEEJSJ_NSB_IJNST_ISG_SD_EENST_ISH_SD_EEEEESK_NSB_IJNSB_IJllllEEESD_SU_EEESK_S1W_NS1N_6fusion15FusionCallbacksIS1R_NS1X_17LinearCombinationISK_fSK_fLNS_15FloatRoundStyleE2EEESJ_S1U_JEEENSA_5SM1004TMEM4LOAD26SM100_TMEM_LOAD_32dp32b32xES12_S1C_NSA_39AutoVectorizingCopyWithAssumedAlignmentILi128EEENSA_21SM90_TMA_STORE_IM2COLES1C_S28_S28_EEEvvEEEEvNT_6ParamsE) ;  /* 0xffffff5402047950 */ /* 0x000fea0003c3ffff */
        .weak           $__internal_1_$__cuda_sm10x_tcgen05_guardrail_trap_phase_invalid_during_alloc
        .type           $__internal_1_$__cuda_sm10x_tcgen05_guardrail_trap_phase_invalid_during_alloc,@function
        .size           $__internal_1_$__cuda_sm10x_tcgen05_guardrail_trap_phase_invalid_during_alloc,($__internal_2_$__cuda_sm10x_tcgen05_guardrail_trap_unallocated_columns_being_dealloced - $__internal_1_$__cuda_sm10x_tcgen05_guardrail_trap_phase_invalid_during_alloc)
$__internal_1_$__cuda_sm10x_tcgen05_guardrail_trap_phase_invalid_during_alloc:
[----:B------:R-:W-:Y:S05]  /*abf0*/  BPT.TRAP 0x1 ;  /* 0x000000040000795c */ /* 0x000fea0000300000 */
[----:B------:R-:W-:-:S04]  /*ac00*/  MOV R3, 0x0 ;  /* 0x0000000000037802 */ /* 0x000fc80000000f00 */
[----:B------:R-:W-:Y:S05]  /*ac10*/  RET.REL.NODEC R2 `(_ZN7cutlass13device_kernelINS_4conv6kernel13ConvUniversalINS1_16ConvProblemShapeILNS1_8OperatorE1ELi3EEENS1_10collective14CollectiveConvINS1_47MainloopSm100TmaUmmaWarpSpecializedImplicitGemmILS5_1ELi12ELi3ELi1ELi2EN4cute5tupleIJNSA_1CILi1EEESD_SD_EEEEENSB_IJNSC_ILi128EEESG_NSB_IJNSC_ILi32EEEEEEEEENS_6half_tESK_NSA_8TiledMMAINSA_8MMA_AtomIJNSA_20SM100_MMA_F16BF16_SSISK_SK_fLi128ELi128ELNSA_4UMMA5MajorE0ELSP_1ELNSO_7ScaleInE0ELSQ_0EEEEEENSA_6LayoutISE_NSB_IJNSC_ILi0EEESU_SU_EEEEENSB_IJNSA_10UnderscoreESX_SX_EEEEENS7_6detail27Sm100ImplicitGemmTileTraitsINSA_20SM90_TMA_LOAD_IM2COLENSA_14ComposedLayoutINSA_7SwizzleILi2ELi4ELi3EEENSA_18smem_ptr_flag_bitsILi16EEENST_INSB_IJNSC_ILi8EEESH_EEENSB_IJSH_SD_EEEEEEEvEENS11_INSA_13SM90_TMA_LOADENS13_INS14_ILi3ELi4ELi3EEES17_NST_INSB_IJNSC_ILi64EEES18_EEENSB_IJSD_S1G_EEEEEEEvEEEENS_8epilogue10collective18CollectiveEpilogueINS1N_23Sm100TmaWarpSpecializedILi4ELi2ELi32ELb1ELb0EEEJSJ_NSB_IJNST_ISG_SD_EENST_ISH_SD_EEEEESK_NSB_IJNSB_IJllllEEESD_SU_EEESK_S1W_NS1N_6fusion15FusionCallbacksIS1R_NS1X_17LinearCombinationISK_fSK_fLNS_15FloatRoundStyleE2EEESJ_S1U_JEEENSA_5SM1004TMEM4LOAD26SM100_TMEM_LOAD_32dp32b32xES12_S1C_NSA_39AutoVectorizingCopyWithAssumedAlignmentILi128EEENSA_21SM90_TMA_STORE_IM2COLES1C_S28_S28_EEEvvEEEEvNT_6ParamsE) ;  /* 0xffffff5002f87950 */ /* 0x000fea0003c3ffff */
        .weak           $__internal_2_$__cuda_sm10x_tcgen05_guardrail_trap_unallocated_columns_being_dealloced
        .type           $__internal_2_$__cuda_sm10x_tcgen05_guardrail_trap_unallocated_columns_being_dealloced,@function
        .size           $__internal_2_$__cuda_sm10x_tcgen05_guardrail_trap_unallocated_columns_being_dealloced,(.L_x_191 - $__internal_2_$__cuda_sm10x_tcgen05_guardrail_trap_unallocated_columns_being_dealloced)
$__internal_2_$__cuda_sm10x_tcgen05_guardrail_trap_unallocated_columns_being_dealloced:
[----:B------:R-:W-:Y:S05]  /*ac20*/  BPT.TRAP 0x1 ;  /* 0x000000040000795c */ /* 0x000fea0000300000 */
[----:B------:R-:W-:-:S04]  /*ac30*/  HFMA2 R3, -RZ, RZ, 0, 0 ;  /* 0x00000000ff037431 */ /* 0x000fc800000001ff */
[----:B------:R-:W-:Y:S05]  /*ac40*/  RET.REL.NODEC R2 `(_ZN7cutlass13device_kernelINS_4conv6kernel13ConvUniversalINS1_16ConvProblemShapeILNS1_8OperatorE1ELi3EEENS1_10collective14CollectiveConvINS1_47MainloopSm100TmaUmmaWarpSpecializedImplicitGemmILS5_1ELi12ELi3ELi1ELi2EN4cute5tupleIJNSA_1CILi1EEESD_SD_EEEEENSB_IJNSC_ILi128EEESG_NSB_IJNSC_ILi32EEEEEEEEENS_6half_tESK_NSA_8TiledMMAINSA_8MMA_AtomIJNSA_20SM100_MMA_F16BF16_SSISK_SK_fLi128ELi128ELNSA_4UMMA5MajorE0ELSP_1ELNSO_7ScaleInE0ELSQ_0EEEEEENSA_6LayoutISE_NSB_IJNSC_ILi0EEESU_SU_EEEEENSB_IJNSA_10UnderscoreESX_SX_EEEEENS7_6detail27Sm100ImplicitGemmTileTraitsINSA_20SM90_TMA_LOAD_IM2COLENSA_14ComposedLayoutINSA_7SwizzleILi2ELi4ELi3EEENSA_18smem_ptr_flag_bitsILi16EEENST_INSB_IJNSC_ILi8EEESH_EEENSB_IJSH_SD_EEEEEEEvEENS11_INSA_13SM90_TMA_LOADENS13_INS14_ILi3ELi4ELi3EEES17_NST_INSB_IJNSC_ILi64EEES18_EEENSB_IJSD_S1G_EEEEEEEvEEEENS_8epilogue10collective18CollectiveEpilogueINS1N_23Sm100TmaWarpSpecializedILi4ELi2ELi32ELb1ELb0EEEJSJ_NSB_IJNST_ISG_SD_EENST_ISH_SD_EEEEESK_NSB_IJNSB_IJllllEEESD_SU_EEESK_S1W_NS1N_6fusion15FusionCallbacksIS1R_NS1X_17LinearCombinationISK_fSK_fLNS_15FloatRoundStyleE2EEESJ_S1U_JEEENSA_5SM1004TMEM4LOAD26SM100_TMEM_LOAD_32dp32b32xES12_S1C_NSA_39AutoVectorizingCopyWithAssumedAlignmentILi128EEENSA_21SM90_TMA_STORE_IM2COLES1C_S28_S28_EEEvvEEEEvNT_6ParamsE) ;  /* 0xffffff5002ec7950 */ /* 0x000fea0003c3ffff */
.L_x_190:
[----:B------:R-:W-:-:S00]  /*ac50*/  BRA `(.L_x_190) ;  /* 0xfffffffc00fc7947 */ /* 0x000fc0000383ffff */
[----:B------:R-:W-:-:S00]  /*ac60*/  NOP ;  /* 0x0000000000007918 */ /* 0x000fc00000000000 */
        /* <DEDUP_REMOVED lines=9> */
.L_x_191:


//--------------------- .nv.global.init           --------------------------
	.section	.nv.global.init,"aw",@progbits
.nv.global.init:
	.type		$str$29,@object
	.size		$str$29,($str$30 - $str$29)
$str$29:
        /*0000*/ 	.byte	0x28, 0x61, 0x64, 0x64, 0x72, 0x65, 0x73, 0x73, 0x20, 0x26, 0x20, 0x6d, 0x61, 0x73, 0x6b, 0x29
        /*0010*/ 	.byte	0x20, 0x3d, 0x3d, 0x20, 0x30, 0x00
	.type		$str$30,@object
	.size		$str$30,($str$28 - $str$30)
$str$30:
        /*0016*/ 	.byte	0x2f, 0x74, 0x6d, 0x70, 0x2f, 0x63, 0x75, 0x74, 0x6c, 0x61, 0x73, 0x73, 0x5f, 0x73, 0x77, 0x65
        /*0026*/ 	.byte	0x65, 0x70, 0x5f, 0x73, 0x72, 0x63, 0x2f, 0x69, 0x6e, 0x63, 0x6c, 0x75, 0x64, 0x65, 0x2f, 0x63
        /*0036*/ 	.byte	0x75, 0x74, 0x65, 0x2f, 0x70, 0x6f, 0x69, 0x6e, 0x74, 0x65, 0x72, 0x5f, 0x66, 0x6c, 0x61, 0x67
        /*0046*/ 	.byte	0x67, 0x65, 0x64, 0x2e, 0x68, 0x70, 0x70, 0x00
	.type		$str$28,@object
	.size		$str$28,($str$27 - $str$28)
$str$28:
        /*004e*/ 	.byte	0x2f, 0x74, 0x6d, 0x70, 0x2f, 0x63, 0x75, 0x74, 0x6c, 0x61, 0x73, 0x73, 0x5f, 0x73, 0x77, 0x65
        /*005e*/ 	.byte	0x65, 0x70, 0x5f, 0x73, 0x72, 0x63, 0x2f, 0x69, 0x6e, 0x63, 0x6c, 0x75, 0x64, 0x65, 0x2f, 0x63
        /*006e*/ 	.byte	0x75, 0x74, 0x65, 0x2f, 0x61, 0x74, 0x6f, 0x6d, 0x2f, 0x63, 0x6f, 0x70, 0x79, 0x5f, 0x74, 0x72
        /*007e*/ 	.byte	0x61, 0x69, 0x74, 0x73, 0x5f, 0x73, 0x6d, 0x31, 0x30, 0x30, 0x2e, 0x68, 0x70, 0x70, 0x00
	.type		$str$27,@object
	.size		$str$27,(__unnamed_1 - $str$27)
$str$27:
        /*008d*/ 	.byte	0x28, 0x28, 0x75, 0x69, 0x6e, 0x74, 0x33, 0x32, 0x5f, 0x74, 0x28, 0x74, 0x68, 0x72, 0x65, 0x61
        /*009d*/ 	.byte	0x64, 0x49, 0x64, 0x78, 0x2e, 0x78, 0x29, 0x20, 0x2f, 0x20, 0x33, 0x32, 0x29, 0x20, 0x25, 0x20
        /*00ad*/ 	.byte	0x34, 0x29, 0x20, 0x3d, 0x3d, 0x20, 0x28, 0x28, 0x28, 0x74, 0x6d, 0x65, 0x6d, 0x5f, 0x61, 0x64
        /*00bd*/ 	.byte	0x64, 0x72, 0x20, 0x3e, 0x3e, 0x20, 0x31, 0x36, 0x29, 0x20, 0x2f, 0x20, 0x33, 0x32, 0x29, 0x20
        /*00cd*/ 	.byte	0x25, 0x20, 0x34, 0x29, 0x00
	.type		__unnamed_1,@object
	.size		__unnamed_1,(__unnamed_2 - __unnamed_1)
__unnamed_1:
        /*00d2*/ 	.byte	0x61, 0x75, 0x74, 0x6f, 0x20, 0x63, 0x75, 0x74, 0x65, 0x3a, 0x3a, 0x61, 0x73, 0x5f, 0x70, 0x6f
        /* <DEDUP_REMOVED lines=24> */
        /*0262*/ 	.byte	0x3e, 0x3e, 0x3e, 0x3e, 0x5d, 0x00
	.type		__unnamed_2,@object
	.size		__unnamed_2,(.L_2 - __unnamed_2)
__unnamed_2:
        /* <DEDUP_REMOVED lines=42> */
        /*0508*/ 	.byte	0x3e, 0x3e, 0x5d, 0x00
.L_2:


//--------------------- .nv.shared._ZN7cutlass13device_kernelINS_4conv6kernel13ConvUniversalINS1_16ConvProblemShapeILNS1_8OperatorE1ELi3EEENS1_10collective14CollectiveConvINS1_47MainloopSm100TmaUmmaWarpSpecializedImplicitGemmILS5_1ELi12ELi3ELi1ELi2EN4cute5tupleIJNSA_1CILi1EEESD_SD_EEEEENSB_IJNSC_ILi128EEESG_NSB_IJNSC_ILi32EEEEEEEEENS_6half_tESK_NSA_8TiledMMAINSA_8MMA_AtomIJNSA_20SM100_MMA_F16BF16_SSISK_SK_fLi128ELi128ELNSA_4UMMA5MajorE0ELSP_1ELNSO_7ScaleInE0ELSQ_0EEEEEENSA_6LayoutISE_NSB_IJNSC_ILi0EEESU_SU_EEEEENSB_IJNSA_10UnderscoreESX_SX_EEEEENS7_6detail27Sm100ImplicitGemmTileTraitsINSA_20SM90_TMA_LOAD_IM2COLENSA_14ComposedLayoutINSA_7SwizzleILi2ELi4ELi3EEENSA_18smem_ptr_flag_bitsILi16EEENST_INSB_IJNSC_ILi8EEESH_EEENSB_IJSH_SD_EEEEEEEvEENS11_INSA_13SM90_TMA_LOADENS13_INS14_ILi3ELi4ELi3EEES17_NST_INSB_IJNSC_ILi64EEES18_EEENSB_IJSD_S1G_EEEEEEEvEEEENS_8epilogue10collective18CollectiveEpilogueINS1N_23Sm100TmaWarpSpecializedILi4ELi2ELi32ELb1ELb0EEEJSJ_NSB_IJNST_ISG_SD_EENST_ISH_SD_EEEEESK_NSB_IJNSB_IJllllEEESD_SU_EEESK_S1W_NS1N_6fusion15FusionCallbacksIS1R_NS1X_17LinearCombinationISK_fSK_fLNS_15FloatRoundStyleE2EEESJ_S1U_JEEENSA_5SM1004TMEM4LOAD26SM100_TMEM_LOAD_32dp32b32xES12_S1C_NSA_39AutoVectorizingCopyWithAssumedAlignmentILi128EEENSA_21SM90_TMA_STORE_IM2COLES1C_S28_S28_EEEvvEEEEvNT_6ParamsE --------------------------
	.section	.nv.shared._ZN7cutlass13device_kernelINS_4conv6kernel13ConvUniversalINS1_16ConvProblemShapeILNS1_8OperatorE1ELi3EEENS1_10collective14CollectiveConvINS1_47MainloopSm100TmaUmmaWarpSpecializedImplicitGemmILS5_1ELi12ELi3ELi1ELi2EN4cute5tupleIJNSA_1CILi1EEESD_SD_EEEEENSB_IJNSC_ILi128EEESG_NSB_IJNSC_ILi32EEEEEEEEENS_6half_tESK_NSA_8TiledMMAINSA_8MMA_AtomIJNSA_20SM100_MMA_F16BF16_SSISK_SK_fLi128ELi128ELNSA_4UMMA5MajorE0ELSP_1ELNSO_7ScaleInE0ELSQ_0EEEEEENSA_6LayoutISE_NSB_IJNSC_ILi0EEESU_SU_EEEEENSB_IJNSA_10UnderscoreESX_SX_EEEEENS7_6detail27Sm100ImplicitGemmTileTraitsINSA_20SM90_TMA_LOAD_IM2COLENSA_14ComposedLayoutINSA_7SwizzleILi2ELi4ELi3EEENSA_18smem_ptr_flag_bitsILi16EEENST_INSB_IJNSC_ILi8EEESH_EEENSB_IJSH_SD_EEEEEEEvEENS11_INSA_13SM90_TMA_LOADENS13_INS14_ILi3ELi4ELi3EEES17_NST_INSB_IJNSC_ILi64EEES18_EEENSB_IJSD_S1G_EEEEEEEvEEEENS_8epilogue10collective18CollectiveEpilogueINS1N_23Sm100TmaWarpSpecializedILi4ELi2ELi32ELb1ELb0EEEJSJ_NSB_IJNST_ISG_SD_EENST_ISH_SD_EEEEESK_NSB_IJNSB_IJllllEEESD_SU_EEESK_S1W_NS1N_6fusion15FusionCallbacksIS1R_NS1X_17LinearCombinationISK_fSK_fLNS_15FloatRoundStyleE2EEESJ_S1U_JEEENSA_5SM1004TMEM4LOAD26SM100_TMEM_LOAD_32dp32b32xES12_S1C_NSA_39AutoVectorizingCopyWithAssumedAlignmentILi128EEENSA_21SM90_TMA_STORE_IM2COLES1C_S28_S28_EEEvvEEEEvNT_6ParamsE,"aw",@nobits
	.sectionflags	@""
	.align	16
	.zero		1024


//--------------------- .nv.shared.reserved.0     --------------------------
	.section	.nv.shared.reserved.0,"aw",@nobits
	.weak		__nv_reservedSMEM_offset_0_alias
	.size		__nv_reservedSMEM_offset_0_alias, 0, 64
	.other		__nv_reservedSMEM_offset_0_alias,@"STO_CUDA_RESERVED_SHARED STV_DEFAULT"
__nv_reservedSMEM_offset_0_alias:
	.zero		0
.nv.shared.reserved.0:
	.zero		64
	.weak		__nv_reservedSMEM_tcgen05_partition
	.type		__nv_reservedSMEM_tcgen05_partition,@object
	.size		__nv_reservedSMEM_tcgen05_partition,(.L_0 - __nv_reservedSMEM_tcgen05_partition)
__nv_reservedSMEM_tcgen05_partition:
	.zero		32
.L_0:


//--------------------- .nv.global                --------------------------
	.section	.nv.global,"aw",@nobits
.nv.global:
	.type		_ZN39_INTERNAL_c909b392_4_k_cu_a9e3a4bf_30904cute1_E,@object
	.size		_ZN39_INTERNAL_c909b392_4_k_cu_a9e3a4bf_30904cute1_E,(_ZN39_INTERNAL_c909b392_4_k_cu_a9e3a4bf_30904cuda3std3__45__cpo6cbeginE - _ZN39_INTERNAL_c909b392_4_k_cu_a9e3a4bf_30904cute1_E)
_ZN39_INTERNAL_c909b392_4_k_cu_a9e3a4bf_30904cute1_E:
	.zero		1
	.type		_ZN39_INTERNAL_c909b392_4_k_cu_a9e3a4bf_30904cuda3std3__45__cpo6cbeginE,@object
	.size		_ZN39_INTERNAL_c909b392_4_k_cu_a9e3a4bf_30904cuda3std3__45__cpo6cbeginE,(_ZN39_INTERNAL_c909b392_4_k_cu_a9e3a4bf_30904cuda3std3__48in_placeE - _ZN39_INTERNAL_c909b392_4_k_cu_a9e3a4bf_30904cuda3std3__45__cpo6cbeginE)
_ZN39_INTERNAL_c909b392_4_k_cu_a9e3a4bf_30904cuda3std3__45__cpo6cbeginE:
	.zero		1
	.type		_ZN39_INTERNAL_c909b392_4_k_cu_a9e3a4bf_30904cuda3std3__48in_placeE,@object
	.size		_ZN39_INTERNAL_c909b392_4_k_cu_a9e3a4bf_30904cuda3std3__48in_placeE,(_ZN39_INTERNAL_c909b392_4_k_cu_a9e3a4bf_30904cuda3std6ranges3__45__cpo9iter_moveE - _ZN39_INTERNAL_c909b392_4_k_cu_a9e3a4bf_30904cuda3std3__48in_placeE)
_ZN39_INTERNAL_c909b392_4_k_cu_a9e3a4bf_30904cuda3std3__48in_placeE:
	.zero		1
	.type		_ZN39_INTERNAL_c909b392_4_k_cu_a9e3a4bf_30904cuda3std6ranges3__45__cpo9iter_moveE,@object
	.size		_ZN39_INTERNAL_c909b392_4_k_cu_a9e3a4bf_30904cuda3std6ranges3__45__cpo9iter_moveE,(_ZN39_INTERNAL_c909b392_4_k_cu_a9e3a4bf_30904cuda3std3__45__cpo5beginE - _ZN39_INTERNAL_c909b392_4_k_cu_a9e3a4bf_30904cuda3std6ranges3__45__cpo9iter_moveE)
_ZN39_INTERNAL_c909b392_4_k_cu_a9e3a4bf_30904cuda3std6ranges3__45__cpo9iter_moveE:
	.zero		1
	.type		_ZN39_INTERNAL_c909b392_4_k_cu_a9e3a4bf_30904cuda3std3__45__cpo5beginE,@object
	.size		_ZN39_INTERNAL_c909b392_4_k_cu_a9e3a4bf_30904cuda3std3__45__cpo5beginE,(_ZN39_INTERNAL_c909b392_4_k_cu_a9e3a4bf_30904cuda3std3__441_GLOBAL__N__c909b392_4_k_cu_a9e3a4bf_30906ignoreE - _ZN39_INTERNAL_c909b392_4_k_cu_a9e3a4bf_30904cuda3std3__45__cpo5beginE)
_ZN39_INTERNAL_c909b392_4_k_cu_a9e3a4bf_30904cuda3std3__45__cpo5beginE:
	.zero		1
	.type		_ZN39_INTERNAL_c909b392_4_k_cu_a9e3a4bf_30904cuda3std3__441_GLOBAL__N__c909b392_4_k_cu_a9e3a4bf_30906ignoreE,@object
	.size		_ZN39_INTERNAL_c909b392_4_k_cu_a9e3a4bf_30904cuda3std3__441_GLOBAL__N__c909b392_4_k_cu_a9e3a4bf_30906ignoreE,(_ZN39_INTERNAL_c909b392_4_k_cu_a9e3a4bf_30904cute7productE - _ZN39_INTERNAL_c909b392_4_k_cu_a9e3a4bf_30904cuda3std3__441_GLOBAL__N__c909b392_4_k_cu_a9e3a4bf_30906ignoreE)
_ZN39_INTERNAL_c909b392_4_k_cu_a9e3a4bf_30904cuda3std3__441_GLOBAL__N__c909b392_4_k_cu_a9e3a4bf_30906ignoreE:
	.zero		1
	.type		_ZN39_INTERNAL_c909b392_4_k_cu_a9e3a4bf_30904cute7productE,@object
	.size		_ZN39_INTERNAL_c909b392_4_k_cu_a9e3a4bf_30904cute7productE,(_ZN39_INTERNAL_c909b392_4_k_cu_a9e3a4bf_30904cuda3std3__45__cpo3endE - _ZN39_INTERNAL_c909b392_4_k_cu_a9e3a4bf_30904cute7productE)
_ZN39_INTERNAL_c909b392_4_k_cu_a9e3a4bf_30904cute7productE:
	.zero		1
	.type		_ZN39_INTERNAL_c909b392_4_k_cu_a9e3a4bf_30904cuda3std3__45__cpo3endE,@object
	.size		_ZN39_INTERNAL_c909b392_4_k_cu_a9e3a4bf_30904cuda3std3__45__cpo3endE,(_ZN39_INTERNAL_c909b392_4_k_cu_a9e3a4bf_30904cuda3std3__419piecewise_constructE - _ZN39_INTERNAL_c909b392_4_k_cu_a9e3a4bf_30904cuda3std3__45__cpo3endE)
_ZN39_INTERNAL_c909b392_4_k_cu_a9e3a4bf_30904cuda3std3__45__cpo3endE:
	.zero		1
	.type		_ZN39_INTERNAL_c909b392_4_k_cu_a9e3a4bf_30904cuda3std3__419piecewise_constructE,@object
	.size		_ZN39_INTERNAL_c909b392_4_k_cu_a9e3a4bf_30904cuda3std3__419piecewise_constructE,(_ZN39_INTERNAL_c909b392_4_k_cu_a9e3a4bf_30904cuda3std3__45__cpo4cendE - _ZN39_INTERNAL_c909b392_4_k_cu_a9e3a4bf_30904cuda3std3__419piecewise_constructE)
_ZN39_INTERNAL_c909b392_4_k_cu_a9e3a4bf_30904cuda3std3__419piecewise_constructE:
	.zero		1
	.type		_ZN39_INTERNAL_c909b392_4_k_cu_a9e3a4bf_30904cuda3std3__45__cpo4cendE,@object
	.size		_ZN39_INTERNAL_c909b392_4_k_cu_a9e3a4bf_30904cuda3std3__45__cpo4cendE,(_ZN39_INTERNAL_c909b392_4_k_cu_a9e3a4bf_30904cuda3std6ranges3__45__cpo4swapE - _ZN39_INTERNAL_c909b392_4_k_cu_a9e3a4bf_30904cuda3std3__45__cpo4cendE)
_ZN39_INTERNAL_c909b392_4_k_cu_a9e3a4bf_30904cuda3std3__45__cpo4cendE:
	.zero		1
	.type		_ZN39_INTERNAL_c909b392_4_k_cu_a9e3a4bf_30904cuda3std6ranges3__45__cpo4swapE,@object
	.size		_ZN39_INTERNAL_c909b392_4_k_cu_a9e3a4bf_30904cuda3std6ranges3__45__cpo4swapE,(.L_10 - _ZN39_INTERNAL_c909b392_4_k_cu_a9e3a4bf_30904cuda3std6ranges3__45__cpo4swapE)
_ZN39_INTERNAL_c909b392_4_k_cu_a9e3a4bf_30904cuda3std6ranges3__45__cpo4swapE:
	.zero		1
.L_10:


//--------------------- .nv.constant0._ZN7cutlass13device_kernelINS_4conv6kernel13ConvUniversalINS1_16ConvProblemShapeILNS1_8OperatorE1ELi3EEENS1_10collective14CollectiveConvINS1_47MainloopSm100TmaUmmaWarpSpecializedImplicitGemmILS5_1ELi12ELi3ELi1ELi2EN4cute5tupleIJNSA_1CILi1EEESD_SD_EEEEENSB_IJNSC_ILi128EEESG_NSB_IJNSC_ILi32EEEEEEEEENS_6half_tESK_NSA_8TiledMMAINSA_8MMA_AtomIJNSA_20SM100_MMA_F16BF16_SSISK_SK_fLi128ELi128ELNSA_4UMMA5MajorE0ELSP_1ELNSO_7ScaleInE0ELSQ_0EEEEEENSA_6LayoutISE_NSB_IJNSC_ILi0EEESU_SU_EEEEENSB_IJNSA_10UnderscoreESX_SX_EEEEENS7_6detail27Sm100ImplicitGemmTileTraitsINSA_20SM90_TMA_LOAD_IM2COLENSA_14ComposedLayoutINSA_7SwizzleILi2ELi4ELi3EEENSA_18smem_ptr_flag_bitsILi16EEENST_INSB_IJNSC_ILi8EEESH_EEENSB_IJSH_SD_EEEEEEEvEENS11_INSA_13SM90_TMA_LOADENS13_INS14_ILi3ELi4ELi3EEES17_NST_INSB_IJNSC_ILi64EEES18_EEENSB_IJSD_S1G_EEEEEEEvEEEENS_8epilogue10collective18CollectiveEpilogueINS1N_23Sm100TmaWarpSpecializedILi4ELi2ELi32ELb1ELb0EEEJSJ_NSB_IJNST_ISG_SD_EENST_ISH_SD_EEEEESK_NSB_IJNSB_IJllllEEESD_SU_EEESK_S1W_NS1N_6fusion15FusionCallbacksIS1R_NS1X_17LinearCombinationISK_fSK_fLNS_15FloatRoundStyleE2EEESJ_S1U_JEEENSA_5SM1004TMEM4LOAD26SM100_TMEM_LOAD_32dp32b32xES12_S1C_NSA_39AutoVectorizingCopyWithAssumedAlignmentILi128EEENSA_21SM90_TMA_STORE_IM2COLES1C_S28_S28_EEEvvEEEEvNT_6ParamsE --------------------------
	.section	.nv.constant0._ZN7cutlass13device_kernelINS_4conv6kernel13ConvUniversalINS1_16ConvProblemShapeILNS1_8OperatorE1ELi3EEENS1_10collective14CollectiveConvINS1_47MainloopSm100TmaUmmaWarpSpecializedImplicitGemmILS5_1ELi12ELi3ELi1ELi2EN4cute5tupleIJNSA_1CILi1EEESD_SD_EEEEENSB_IJNSC_ILi128EEESG_NSB_IJNSC_ILi32EEEEEEEEENS_6half_tESK_NSA_8TiledMMAINSA_8MMA_AtomIJNSA_20SM100_MMA_F16BF16_SSISK_SK_fLi128ELi128ELNSA_4UMMA5MajorE0ELSP_1ELNSO_7ScaleInE0ELSQ_0EEEEEENSA_6LayoutISE_NSB_IJNSC_ILi0EEESU_SU_EEEEENSB_IJNSA_10UnderscoreESX_SX_EEEEENS7_6detail27Sm100ImplicitGemmTileTraitsINSA_20SM90_TMA_LOAD_IM2COLENSA_14ComposedLayoutINSA_7SwizzleILi2ELi4ELi3EEENSA_18smem_ptr_flag_bitsILi16EEENST_INSB_IJNSC_ILi8EEESH_EEENSB_IJSH_SD_EEEEEEEvEENS11_INSA_13SM90_TMA_LOADENS13_INS14_ILi3ELi4ELi3EEES17_NST_INSB_IJNSC_ILi64EEES18_EEENSB_IJSD_S1G_EEEEEEEvEEEENS_8epilogue10collective18CollectiveEpilogueINS1N_23Sm100TmaWarpSpecializedILi4ELi2ELi32ELb1ELb0EEEJSJ_NSB_IJNST_ISG_SD_EENST_ISH_SD_EEEEESK_NSB_IJNSB_IJllllEEESD_SU_EEESK_S1W_NS1N_6fusion15FusionCallbacksIS1R_NS1X_17LinearCombinationISK_fSK_fLNS_15FloatRoundStyleE2EEESJ_S1U_JEEENSA_5SM1004TMEM4LOAD26SM100_TMEM_LOAD_32dp32b32xES12_S1C_NSA_39AutoVectorizingCopyWithAssumedAlignmentILi128EEENSA_21SM90_TMA_STORE_IM2COLES1C_S28_S28_EEEvvEEEEvNT_6ParamsE,"a",@progbits
	.sectionflags	@""
	.align	4
.nv.constant0._ZN7cutlass13device_kernelINS_4conv6kernel13ConvUniversalINS1_16ConvProblemShapeILNS1_8OperatorE1ELi3EEENS1_10collective14CollectiveConvINS1_47MainloopSm100TmaUmmaWarpSpecializedImplicitGemmILS5_1ELi12ELi3ELi1ELi2EN4cute5tupleIJNSA_1CILi1EEESD_SD_EEEEENSB_IJNSC_ILi128EEESG_NSB_IJNSC_ILi32EEEEEEEEENS_6half_tESK_NSA_8TiledMMAINSA_8MMA_AtomIJNSA_20SM100_MMA_F16BF16_SSISK_SK_fLi128ELi128ELNSA_4UMMA5MajorE0ELSP_1ELNSO_7ScaleInE0ELSQ_0EEEEEENSA_6LayoutISE_NSB_IJNSC_ILi0EEESU_SU_EEEEENSB_IJNSA_10UnderscoreESX_SX_EEEEENS7_6detail27Sm100ImplicitGemmTileTraitsINSA_20SM90_TMA_LOAD_IM2COLENSA_14ComposedLayoutINSA_7SwizzleILi2ELi4ELi3EEENSA_18smem_ptr_flag_bitsILi16EEENST_INSB_IJNSC_ILi8EEESH_EEENSB_IJSH_SD_EEEEEEEvEENS11_INSA_13SM90_TMA_LOADENS13_INS14_ILi3ELi4ELi3EEES17_NST_INSB_IJNSC_ILi64EEES18_EEENSB_IJSD_S1G_EEEEEEEvEEEENS_8epilogue10collective18CollectiveEpilogueINS1N_23Sm100TmaWarpSpecializedILi4ELi2ELi32ELb1ELb0EEEJSJ_NSB_IJNST_ISG_SD_EENST_ISH_SD_EEEEESK_NSB_IJNSB_IJllllEEESD_SU_EEESK_S1W_NS1N_6fusion15FusionCallbacksIS1R_NS1X_17LinearCombinationISK_fSK_fLNS_15FloatRoundStyleE2EEESJ_S1U_JEEENSA_5SM1004TMEM4LOAD26SM100_TMEM_LOAD_32dp32b32xES12_S1C_NSA_39AutoVectorizingCopyWithAssumedAlignmentILi128EEENSA_21SM90_TMA_STORE_IM2COLES1C_S28_S28_EEEvvEEEEvNT_6ParamsE:
	.zero		3200


//--------------------- SYMBOLS --------------------------

	.type		.nv.reservedSmem.offset0,@object
	.size		.nv.reservedSmem.offset0,0x4
	.type		.nv.reservedSmem.cap,@object
	.size		.nv.reservedSmem.cap,0x4
	.type		__assertfail,@function
